//
// Generated by NVIDIA NVVM Compiler
//
// Compiler Build ID: CL-36424714
// Cuda compilation tools, release 13.0, V13.0.88
// Based on NVVM 20.0.0
//

.version 9.0
.target sm_100
.address_size 64

	// .globl	_Z12gaussianBlurPKhPhii
.const .align 4 .b8 gaussianKernel[36] = {0, 0, 128, 61, 0, 0, 0, 62, 0, 0, 128, 61, 0, 0, 0, 62, 0, 0, 128, 62, 0, 0, 0, 62, 0, 0, 128, 61, 0, 0, 0, 62, 0, 0, 128, 61};

.visible .entry _Z12gaussianBlurPKhPhii(
	.param .u64 .ptr .align 1 _Z12gaussianBlurPKhPhii_param_0,
	.param .u64 .ptr .align 1 _Z12gaussianBlurPKhPhii_param_1,
	.param .u32 _Z12gaussianBlurPKhPhii_param_2,
	.param .u32 _Z12gaussianBlurPKhPhii_param_3
)
{
	.reg .pred 	%p<4>;
	.reg .b16 	%rs<10>;
	.reg .b32 	%r<43>;
	.reg .b32 	%f<28>;
	.reg .b64 	%rd<25>;

	ld.param.u64 	%rd1, [_Z12gaussianBlurPKhPhii_param_0];
	ld.param.u64 	%rd2, [_Z12gaussianBlurPKhPhii_param_1];
	ld.param.u32 	%r3, [_Z12gaussianBlurPKhPhii_param_2];
	ld.param.u32 	%r5, [_Z12gaussianBlurPKhPhii_param_3];
	mov.u32 	%r6, %ctaid.x;
	mov.u32 	%r7, %ntid.x;
	mov.u32 	%r8, %tid.x;
	mad.lo.s32 	%r1, %r6, %r7, %r8;
	mov.u32 	%r9, %ctaid.y;
	mov.u32 	%r10, %ntid.y;
	mov.u32 	%r11, %tid.y;
	mad.lo.s32 	%r12, %r9, %r10, %r11;
	setp.ge.s32 	%p1, %r1, %r3;
	setp.ge.s32 	%p2, %r12, %r5;
	or.pred  	%p3, %p1, %p2;
	@%p3 bra 	$L__BB0_2;
	cvta.to.global.u64 	%rd3, %rd2;
	cvta.to.global.u64 	%rd4, %rd1;
	add.s32 	%r13, %r3, -1;
	add.s32 	%r14, %r5, -1;
	max.s32 	%r15, %r1, 1;
	add.s32 	%r16, %r15, -1;
	min.s32 	%r17, %r16, %r13;
	max.u32 	%r18, %r12, 1;
	add.s32 	%r19, %r18, -1;
	min.u32 	%r20, %r19, %r14;
	mul.lo.s32 	%r21, %r20, %r3;
	add.s32 	%r22, %r17, %r21;
	cvt.s64.s32 	%rd5, %r22;
	add.s64 	%rd6, %rd4, %rd5;
	ld.global.u8 	%rs1, [%rd6];
	cvt.rn.f32.u16 	%f1, %rs1;
	ld.const.f32 	%f2, [gaussianKernel];
	fma.rn.f32 	%f3, %f2, %f1, 0f00000000;
	max.s32 	%r23, %r1, 0;
	min.s32 	%r24, %r23, %r13;
	add.s32 	%r25, %r24, %r21;
	cvt.s64.s32 	%rd7, %r25;
	add.s64 	%rd8, %rd4, %rd7;
	ld.global.u8 	%rs2, [%rd8];
	cvt.rn.f32.u16 	%f4, %rs2;
	ld.const.f32 	%f5, [gaussianKernel+4];
	fma.rn.f32 	%f6, %f5, %f4, %f3;
	max.s32 	%r26, %r1, -1;
	add.s32 	%r27, %r26, 1;
	min.s32 	%r28, %r27, %r13;
	add.s32 	%r29, %r28, %r21;
	cvt.s64.s32 	%rd9, %r29;
	add.s64 	%rd10, %rd4, %rd9;
	ld.global.u8 	%rs3, [%rd10];
	cvt.rn.f32.u16 	%f7, %rs3;
	ld.const.f32 	%f8, [gaussianKernel+8];
	fma.rn.f32 	%f9, %f8, %f7, %f6;
	min.u32 	%r30, %r12, %r14;
	mul.lo.s32 	%r31, %r30, %r3;
	add.s32 	%r32, %r17, %r31;
	cvt.s64.s32 	%rd11, %r32;
	add.s64 	%rd12, %rd4, %rd11;
	ld.global.u8 	%rs4, [%rd12];
	cvt.rn.f32.u16 	%f10, %rs4;
	ld.const.f32 	%f11, [gaussianKernel+12];
	fma.rn.f32 	%f12, %f11, %f10, %f9;
	add.s32 	%r33, %r24, %r31;
	cvt.s64.s32 	%rd13, %r33;
	add.s64 	%rd14, %rd4, %rd13;
	ld.global.u8 	%rs5, [%rd14];
	cvt.rn.f32.u16 	%f13, %rs5;
	ld.const.f32 	%f14, [gaussianKernel+16];
	fma.rn.f32 	%f15, %f14, %f13, %f12;
	add.s32 	%r34, %r28, %r31;
	cvt.s64.s32 	%rd15, %r34;
	add.s64 	%rd16, %rd4, %rd15;
	ld.global.u8 	%rs6, [%rd16];
	cvt.rn.f32.u16 	%f16, %rs6;
	ld.const.f32 	%f17, [gaussianKernel+20];
	fma.rn.f32 	%f18, %f17, %f16, %f15;
	add.s32 	%r35, %r12, 1;
	min.u32 	%r36, %r35, %r14;
	mul.lo.s32 	%r37, %r36, %r3;
	add.s32 	%r38, %r17, %r37;
	cvt.s64.s32 	%rd17, %r38;
	add.s64 	%rd18, %rd4, %rd17;
	ld.global.u8 	%rs7, [%rd18];
	cvt.rn.f32.u16 	%f19, %rs7;
	ld.const.f32 	%f20, [gaussianKernel+24];
	fma.rn.f32 	%f21, %f20, %f19, %f18;
	add.s32 	%r39, %r24, %r37;
	cvt.s64.s32 	%rd19, %r39;
	add.s64 	%rd20, %rd4, %rd19;
	ld.global.u8 	%rs8, [%rd20];
	cvt.rn.f32.u16 	%f22, %rs8;
	ld.const.f32 	%f23, [gaussianKernel+28];
	fma.rn.f32 	%f24, %f23, %f22, %f21;
	add.s32 	%r40, %r28, %r37;
	cvt.s64.s32 	%rd21, %r40;
	add.s64 	%rd22, %rd4, %rd21;
	ld.global.u8 	%rs9, [%rd22];
	cvt.rn.f32.u16 	%f25, %rs9;
	ld.const.f32 	%f26, [gaussianKernel+32];
	fma.rn.f32 	%f27, %f26, %f25, %f24;
	cvt.rzi.u32.f32 	%r41, %f27;
	mad.lo.s32 	%r42, %r3, %r12, %r1;
	cvt.s64.s32 	%rd23, %r42;
	add.s64 	%rd24, %rd3, %rd23;
	st.global.u8 	[%rd24], %r41;
$L__BB0_2:
	ret;

}
	// .globl	_Z18compute2DHistogramPKhiiPiii
.visible .entry _Z18compute2DHistogramPKhiiPiii(
	.param .u64 .ptr .align 1 _Z18compute2DHistogramPKhiiPiii_param_0,
	.param .u32 _Z18compute2DHistogramPKhiiPiii_param_1,
	.param .u32 _Z18compute2DHistogramPKhiiPiii_param_2,
	.param .u64 .ptr .align 1 _Z18compute2DHistogramPKhiiPiii_param_3,
	.param .u32 _Z18compute2DHistogramPKhiiPiii_param_4,
	.param .u32 _Z18compute2DHistogramPKhiiPiii_param_5
)
{
	.reg .pred 	%p<11>;
	.reg .b16 	%rs<8>;
	.reg .b32 	%r<56>;
	.reg .b32 	%f<3>;
	.reg .b64 	%rd<23>;
	.reg .b64 	%fd<6>;

	ld.param.u64 	%rd3, [_Z18compute2DHistogramPKhiiPiii_param_0];
	ld.param.u32 	%r7, [_Z18compute2DHistogramPKhiiPiii_param_1];
	ld.param.u32 	%r11, [_Z18compute2DHistogramPKhiiPiii_param_2];
	ld.param.u64 	%rd2, [_Z18compute2DHistogramPKhiiPiii_param_3];
	ld.param.u32 	%r9, [_Z18compute2DHistogramPKhiiPiii_param_4];
	ld.param.u32 	%r10, [_Z18compute2DHistogramPKhiiPiii_param_5];
	cvta.to.global.u64 	%rd1, %rd3;
	mov.u32 	%r12, %ctaid.x;
	mov.u32 	%r13, %ntid.x;
	mov.u32 	%r14, %tid.x;
	mad.lo.s32 	%r1, %r12, %r13, %r14;
	mov.u32 	%r15, %ctaid.y;
	mov.u32 	%r16, %ntid.y;
	mov.u32 	%r17, %tid.y;
	mad.lo.s32 	%r18, %r15, %r16, %r17;
	setp.ge.s32 	%p1, %r1, %r7;
	setp.ge.s32 	%p2, %r18, %r11;
	or.pred  	%p3, %p1, %p2;
	@%p3 bra 	$L__BB1_4;
	setp.lt.s32 	%p4, %r1, 1;
	add.s32 	%r20, %r7, -1;
	setp.ge.s32 	%p5, %r1, %r20;
	or.pred  	%p6, %p4, %p5;
	setp.eq.s32 	%p7, %r18, 0;
	or.pred  	%p8, %p7, %p6;
	add.s32 	%r21, %r11, -1;
	setp.ge.u32 	%p9, %r18, %r21;
	mov.b32 	%r54, 0;
	or.pred  	%p10, %p8, %p9;
	mov.u32 	%r55, %r54;
	@%p10 bra 	$L__BB1_3;
	add.s32 	%r22, %r18, -1;
	mul.lo.s32 	%r23, %r22, %r7;
	cvt.s64.s32 	%rd4, %r23;
	cvt.u64.u32 	%rd5, %r1;
	add.s64 	%rd6, %rd4, %rd5;
	add.s64 	%rd7, %rd1, %rd6;
	ld.global.u8 	%r24, [%rd7+1];
	ld.global.u8 	%r25, [%rd7+-1];
	mul.lo.s32 	%r26, %r18, %r7;
	cvt.s64.s32 	%rd8, %r26;
	add.s64 	%rd9, %rd8, %rd5;
	add.s64 	%rd10, %rd1, %rd9;
	ld.global.u8 	%rs1, [%rd10+1];
	mul.wide.u16 	%r27, %rs1, 2;
	ld.global.u8 	%rs2, [%rd10+-1];
	add.s32 	%r28, %r26, %r7;
	cvt.s64.s32 	%rd11, %r28;
	add.s64 	%rd12, %rd11, %rd5;
	add.s64 	%rd13, %rd1, %rd12;
	ld.global.u8 	%r29, [%rd13+1];
	ld.global.u8 	%r30, [%rd13+-1];
	sub.s32 	%r31, %r24, %r25;
	add.s32 	%r32, %r31, %r27;
	add.s32 	%r33, %r32, %r29;
	mul.wide.u16 	%r34, %rs2, 2;
	add.s32 	%r35, %r34, %r30;
	sub.s32 	%r54, %r33, %r35;
	add.s32 	%r36, %r28, %r1;
	cvt.s64.s32 	%rd14, %r36;
	add.s64 	%rd15, %rd1, %rd14;
	ld.global.u8 	%rs3, [%rd15];
	mul.wide.u16 	%r37, %rs3, 2;
	add.s32 	%r38, %r23, %r1;
	cvt.s64.s32 	%rd16, %r38;
	add.s64 	%rd17, %rd1, %rd16;
	ld.global.u8 	%rs4, [%rd17];
	sub.s32 	%r39, %r30, %r25;
	add.s32 	%r40, %r39, %r37;
	add.s32 	%r41, %r40, %r29;
	mul.wide.u16 	%r42, %rs4, 2;
	add.s32 	%r43, %r42, %r24;
	sub.s32 	%r55, %r41, %r43;
$L__BB1_3:
	mul.lo.s32 	%r44, %r54, %r54;
	mad.lo.s32 	%r45, %r55, %r55, %r44;
	cvt.rn.f32.u32 	%f1, %r45;
	sqrt.rn.f32 	%f2, %f1;
	add.s32 	%r46, %r10, -1;
	cvt.f64.f32 	%fd1, %f2;
	cvt.rn.f64.s32 	%fd2, %r10;
	mov.f64 	%fd3, 0d406FE00000000000;
	div.rn.f64 	%fd4, %fd3, %fd2;
	div.rn.f64 	%fd5, %fd1, %fd4;
	cvt.rzi.s32.f64 	%r47, %fd5;
	min.s32 	%r48, %r46, %r47;
	mad.lo.s32 	%r49, %r7, %r18, %r1;
	cvt.s64.s32 	%rd18, %r49;
	add.s64 	%rd19, %rd1, %rd18;
	ld.global.u8 	%rs5, [%rd19];
	div.s32 	%r50, 256, %r10;
	cvt.u16.u32 	%rs6, %r50;
	div.s16 	%rs7, %rs5, %rs6;
	cvt.s32.s16 	%r51, %rs7;
	mad.lo.s32 	%r52, %r9, %r51, %r48;
	cvta.to.global.u64 	%rd20, %rd2;
	mul.wide.s32 	%rd21, %r52, 4;
	add.s64 	%rd22, %rd20, %rd21;
	atom.global.add.u32 	%r53, [%rd22], 1;
$L__BB1_4:
	ret;

}
	// .globl	_Z14computeEdgeMapPKhPhii
.visible .entry _Z14computeEdgeMapPKhPhii(
	.param .u64 .ptr .align 1 _Z14computeEdgeMapPKhPhii_param_0,
	.param .u64 .ptr .align 1 _Z14computeEdgeMapPKhPhii_param_1,
	.param .u32 _Z14computeEdgeMapPKhPhii_param_2,
	.param .u32 _Z14computeEdgeMapPKhPhii_param_3
)
{
	.reg .pred 	%p<12>;
	.reg .b16 	%rs<6>;
	.reg .b32 	%r<47>;
	.reg .b32 	%f<3>;
	.reg .b64 	%rd<21>;

	ld.param.u64 	%rd1, [_Z14computeEdgeMapPKhPhii_param_0];
	ld.param.u64 	%rd2, [_Z14computeEdgeMapPKhPhii_param_1];
	ld.param.u32 	%r7, [_Z14computeEdgeMapPKhPhii_param_2];
	ld.param.u32 	%r9, [_Z14computeEdgeMapPKhPhii_param_3];
	mov.u32 	%r10, %ctaid.x;
	mov.u32 	%r11, %ntid.x;
	mov.u32 	%r12, %tid.x;
	mad.lo.s32 	%r1, %r10, %r11, %r12;
	mov.u32 	%r13, %ctaid.y;
	mov.u32 	%r14, %ntid.y;
	mov.u32 	%r15, %tid.y;
	mad.lo.s32 	%r16, %r13, %r14, %r15;
	setp.ge.s32 	%p1, %r1, %r7;
	setp.ge.s32 	%p2, %r16, %r9;
	or.pred  	%p3, %p1, %p2;
	@%p3 bra 	$L__BB2_4;
	setp.lt.s32 	%p4, %r1, 1;
	add.s32 	%r18, %r7, -1;
	setp.ge.s32 	%p5, %r1, %r18;
	or.pred  	%p6, %p4, %p5;
	setp.eq.s32 	%p7, %r16, 0;
	or.pred  	%p8, %p7, %p6;
	add.s32 	%r19, %r9, -1;
	setp.ge.u32 	%p9, %r16, %r19;
	mov.b32 	%r45, 0;
	or.pred  	%p10, %p8, %p9;
	mov.u32 	%r46, %r45;
	@%p10 bra 	$L__BB2_3;
	cvta.to.global.u64 	%rd3, %rd1;
	add.s32 	%r20, %r16, -1;
	mul.lo.s32 	%r21, %r7, %r20;
	cvt.s64.s32 	%rd4, %r21;
	cvt.u64.u32 	%rd5, %r1;
	add.s64 	%rd6, %rd4, %rd5;
	add.s64 	%rd7, %rd3, %rd6;
	ld.global.u8 	%r22, [%rd7+1];
	ld.global.u8 	%r23, [%rd7+-1];
	mul.lo.s32 	%r24, %r7, %r16;
	cvt.s64.s32 	%rd8, %r24;
	add.s64 	%rd9, %rd8, %rd5;
	add.s64 	%rd10, %rd3, %rd9;
	ld.global.u8 	%rs1, [%rd10+1];
	mul.wide.u16 	%r25, %rs1, 2;
	ld.global.u8 	%rs2, [%rd10+-1];
	add.s32 	%r26, %r24, %r7;
	cvt.s64.s32 	%rd11, %r26;
	add.s64 	%rd12, %rd11, %rd5;
	add.s64 	%rd13, %rd3, %rd12;
	ld.global.u8 	%r27, [%rd13+1];
	ld.global.u8 	%r28, [%rd13+-1];
	sub.s32 	%r29, %r22, %r23;
	add.s32 	%r30, %r29, %r25;
	add.s32 	%r31, %r30, %r27;
	mul.wide.u16 	%r32, %rs2, 2;
	add.s32 	%r33, %r32, %r28;
	sub.s32 	%r45, %r31, %r33;
	add.s32 	%r34, %r26, %r1;
	cvt.s64.s32 	%rd14, %r34;
	add.s64 	%rd15, %rd3, %rd14;
	ld.global.u8 	%rs3, [%rd15];
	mul.wide.u16 	%r35, %rs3, 2;
	add.s32 	%r36, %r21, %r1;
	cvt.s64.s32 	%rd16, %r36;
	add.s64 	%rd17, %rd3, %rd16;
	ld.global.u8 	%rs4, [%rd17];
	sub.s32 	%r37, %r28, %r23;
	add.s32 	%r38, %r37, %r35;
	add.s32 	%r39, %r38, %r27;
	mul.wide.u16 	%r40, %rs4, 2;
	add.s32 	%r41, %r40, %r22;
	sub.s32 	%r46, %r39, %r41;
$L__BB2_3:
	mul.lo.s32 	%r42, %r45, %r45;
	mad.lo.s32 	%r43, %r46, %r46, %r42;
	cvt.rn.f32.u32 	%f1, %r43;
	sqrt.rn.f32 	%f2, %f1;
	setp.gt.f32 	%p11, %f2, 0f42480000;
	selp.s16 	%rs5, -1, 0, %p11;
	mad.lo.s32 	%r44, %r7, %r16, %r1;
	cvt.s64.s32 	%rd18, %r44;
	cvta.to.global.u64 	%rd19, %rd2;
	add.s64 	%rd20, %rd19, %rd18;
	st.global.u8 	[%rd20], %rs5;
$L__BB2_4:
	ret;

}


// ===== COMPILED SASS (sm_100) =====

	.target	sm_100

	.elftype	@"ET_EXEC"


//--------------------- .note.nv.tkinfo           --------------------------
	.section	.note.nv.tkinfo,"",@"SHT_NOTE"
	.sectionflags	@"SHF_NOTE_NV_TKINFO"
	.tkinfo
        /*0018*/ 	.word	0x00000002
        /*0030*/ 	.string	""
        /*0030*/ 	.string	"ptxas"
        /*0030*/ 	.string	"Cuda compilation tools, release 13.0, V13.0.88"
        /*0030*/ 	.string	"Build cuda_13.0.r13.0/compiler.36424714_0"
        /*0030*/ 	.string	"-arch sm_100 -m 64 "



//--------------------- .note.nv.cuinfo           --------------------------
	.section	.note.nv.cuinfo,"",@"SHT_NOTE"
	.sectionflags	@"SHF_NOTE_NV_CUINFO"
        /*0018*/ 	.short	0x0002
        /*001a*/ 	.short	0x0064
        /*001c*/ 	.short	0x0082
	.zero		2


//--------------------- .nv.info                  --------------------------
	.section	.nv.info,"",@"SHT_CUDA_INFO"
	.align	4


	//----- nvinfo : EIATTR_REGCOUNT
	.align		4
        /*0000*/ 	.byte	0x04, 0x2f
        /*0002*/ 	.short	(.L_2 - .L_1)
	.align		4
.L_1:
        /*0004*/ 	.word	index@(_Z12gaussianBlurPKhPhii)
        /*0008*/ 	.word	0x00000019


	//----- nvinfo : EIATTR_FRAME_SIZE
	.align		4
.L_2:
        /*000c*/ 	.byte	0x04, 0x11
        /*000e*/ 	.short	(.L_4 - .L_3)
	.align		4
.L_3:
        /*0010*/ 	.word	index@(_Z12gaussianBlurPKhPhii)
        /*0014*/ 	.word	0x00000000


	//----- nvinfo : EIATTR_REGCOUNT
	.align		4
.L_4:
        /*0018*/ 	.byte	0x04, 0x2f
        /*001a*/ 	.short	(.L_6 - .L_5)
	.align		4
.L_5:
        /*001c*/ 	.word	index@(_Z18compute2DHistogramPKhiiPiii)
        /*0020*/ 	.word	0x0000001c


	//----- nvinfo : EIATTR_FRAME_SIZE
	.align		4
.L_6:
        /*0024*/ 	.byte	0x04, 0x11
        /*0026*/ 	.short	(.L_8 - .L_7)
	.align		4
.L_7:
        /*0028*/ 	.word	index@($__internal_3_$__cuda_sm20_sqrt_rn_f32_slowpath)
        /*002c*/ 	.word	0x00000000


	//----- nvinfo : EIATTR_FRAME_SIZE
	.align		4
.L_8:
        /*0030*/ 	.byte	0x04, 0x11
        /*0032*/ 	.short	(.L_10 - .L_9)
	.align		4
.L_9:
        /*0034*/ 	.word	index@($__internal_2_$__cuda_sm20_div_s16)
        /*0038*/ 	.word	0x00000000


	//----- nvinfo : EIATTR_FRAME_SIZE
	.align		4
.L_10:
        /*003c*/ 	.byte	0x04, 0x11
        /*003e*/ 	.short	(.L_12 - .L_11)
	.align		4
.L_11:
        /*0040*/ 	.word	index@($__internal_1_$__cuda_sm20_div_rn_f64_full)
        /*0044*/ 	.word	0x00000000


	//----- nvinfo : EIATTR_FRAME_SIZE
	.align		4
.L_12:
        /*0048*/ 	.byte	0x04, 0x11
        /*004a*/ 	.short	(.L_14 - .L_13)
	.align		4
.L_13:
        /*004c*/ 	.word	index@(_Z18compute2DHistogramPKhiiPiii)
        /*0050*/ 	.word	0x00000000


	//----- nvinfo : EIATTR_REGCOUNT
	.align		4
.L_14:
        /*0054*/ 	.byte	0x04, 0x2f
        /*0056*/ 	.short	(.L_16 - .L_15)
	.align		4
.L_15:
        /*0058*/ 	.word	index@(_Z14computeEdgeMapPKhPhii)
        /*005c*/ 	.word	0x00000016


	//----- nvinfo : EIATTR_FRAME_SIZE
	.align		4
.L_16:
        /*0060*/ 	.byte	0x04, 0x11
        /*0062*/ 	.short	(.L_18 - .L_17)
	.align		4
.L_17:
        /*0064*/ 	.word	index@($__internal_0_$__cuda_sm20_sqrt_rn_f32_slowpath)
        /*0068*/ 	.word	0x00000000


	//----- nvinfo : EIATTR_FRAME_SIZE
	.align		4
.L_18:
        /*006c*/ 	.byte	0x04, 0x11
        /*006e*/ 	.short	(.L_20 - .L_19)
	.align		4
.L_19:
        /*0070*/ 	.word	index@(_Z14computeEdgeMapPKhPhii)
        /*0074*/ 	.word	0x00000000


	//----- nvinfo : EIATTR_MIN_STACK_SIZE
	.align		4
.L_20:
        /*0078*/ 	.byte	0x04, 0x12
        /*007a*/ 	.short	(.L_22 - .L_21)
	.align		4
.L_21:
        /*007c*/ 	.word	index@(_Z14computeEdgeMapPKhPhii)
        /*0080*/ 	.word	0x00000000


	//----- nvinfo : EIATTR_MIN_STACK_SIZE
	.align		4
.L_22:
        /*0084*/ 	.byte	0x04, 0x12
        /*0086*/ 	.short	(.L_24 - .L_23)
	.align		4
.L_23:
        /*0088*/ 	.word	index@(_Z18compute2DHistogramPKhiiPiii)
        /*008c*/ 	.word	0x00000000


	//----- nvinfo : EIATTR_MIN_STACK_SIZE
	.align		4
.L_24:
        /*0090*/ 	.byte	0x04, 0x12
        /*0092*/ 	.short	(.L_26 - .L_25)
	.align		4
.L_25:
        /*0094*/ 	.word	index@(_Z12gaussianBlurPKhPhii)
        /*0098*/ 	.word	0x00000000
.L_26:


//--------------------- .nv.compat                --------------------------
	.section	.nv.compat,"",@"SHT_CUDA_COMPAT_INFO"
	.align	4
        /*0000*/ 	.byte	0x02, 0x09, 0x00, 0x00, 0x02, 0x02, 0x01, 0x00, 0x02, 0x05, 0x05, 0x00, 0x03, 0x07, 0x01, 0x01
        /*0010*/ 	.byte	0x02, 0x03, 0x00, 0x00, 0x02, 0x06, 0x01, 0x00, 0x04, 0x0b, 0x08, 0x00, 0x01, 0x00, 0x00, 0x00
        /*0020*/ 	.byte	0x00, 0x00, 0x00, 0x00


//--------------------- .nv.info._Z14computeEdgeMapPKhPhii --------------------------
	.section	.nv.info._Z14computeEdgeMapPKhPhii,"",@"SHT_CUDA_INFO"
	.sectionflags	@""
	.align	4


	//----- nvinfo : EIATTR_CUDA_API_VERSION
	.align		4
        /*0000*/ 	.byte	0x04, 0x37
        /*0002*/ 	.short	(.L_28 - .L_27)
.L_27:
        /*0004*/ 	.word	0x00000082


	//----- nvinfo : EIATTR_KPARAM_INFO
	.align		4
.L_28:
        /*0008*/ 	.byte	0x04, 0x17
        /*000a*/ 	.short	(.L_30 - .L_29)
.L_29:
        /*000c*/ 	.word	0x00000000
        /*0010*/ 	.short	0x0003
        /*0012*/ 	.short	0x0014
        /*0014*/ 	.byte	0x00, 0xf0, 0x11, 0x00


	//----- nvinfo : EIATTR_KPARAM_INFO
	.align		4
.L_30:
        /*0018*/ 	.byte	0x04, 0x17
        /*001a*/ 	.short	(.L_32 - .L_31)
.L_31:
        /*001c*/ 	.word	0x00000000
        /*0020*/ 	.short	0x0002
        /*0022*/ 	.short	0x0010
        /*0024*/ 	.byte	0x00, 0xf0, 0x11, 0x00


	//----- nvinfo : EIATTR_KPARAM_INFO
	.align		4
.L_32:
        /*0028*/ 	.byte	0x04, 0x17
        /*002a*/ 	.short	(.L_34 - .L_33)
.L_33:
        /*002c*/ 	.word	0x00000000
        /*0030*/ 	.short	0x0001
        /*0032*/ 	.short	0x0008
        /*0034*/ 	.byte	0x00, 0xf5, 0x21, 0x00


	//----- nvinfo : EIATTR_KPARAM_INFO
	.align		4
.L_34:
        /*0038*/ 	.byte	0x04, 0x17
        /*003a*/ 	.short	(.L_36 - .L_35)
.L_35:
        /*003c*/ 	.word	0x00000000
        /*0040*/ 	.short	0x0000
        /*0042*/ 	.short	0x0000
        /*0044*/ 	.byte	0x00, 0xf5, 0x21, 0x00


	//----- nvinfo : EIATTR_SPARSE_MMA_MASK
	.align		4
.L_36:
        /*0048*/ 	.byte	0x03, 0x50
        /*004a*/ 	.short	0x0000


	//----- nvinfo : EIATTR_MAXREG_COUNT
	.align		4
        /*004c*/ 	.byte	0x03, 0x1b
        /*004e*/ 	.short	0x00ff


	//----- nvinfo : EIATTR_MERCURY_ISA_VERSION
	.align		4
        /*0050*/ 	.byte	0x03, 0x5f
        /*0052*/ 	.short	0x0101


	//----- nvinfo : EIATTR_VRC_CTA_INIT_COUNT
	.align		4
        /*0054*/ 	.byte	0x02, 0x4a
	.zero		1
	.zero		1


	//----- nvinfo : EIATTR_EXIT_INSTR_OFFSETS
	.align		4
        /*0058*/ 	.byte	0x04, 0x1c
        /*005a*/ 	.short	(.L_38 - .L_37)


	//   ....[0]....
.L_37:
        /*005c*/ 	.word	0x000000c0


	//   ....[1]....
        /*0060*/ 	.word	0x00000550


	//----- nvinfo : EIATTR_CRS_STACK_SIZE
	.align		4
.L_38:
        /*0064*/ 	.byte	0x04, 0x1e
        /*0066*/ 	.short	(.L_40 - .L_39)
.L_39:
        /*0068*/ 	.word	0x00000000


	//----- nvinfo : EIATTR_CBANK_PARAM_SIZE
	.align		4
.L_40:
        /*006c*/ 	.byte	0x03, 0x19
        /*006e*/ 	.short	0x0018


	//----- nvinfo : EIATTR_PARAM_CBANK
	.align		4
        /*0070*/ 	.byte	0x04, 0x0a
        /*0072*/ 	.short	(.L_42 - .L_41)
	.align		4
.L_41:
        /*0074*/ 	.word	index@(.nv.constant0._Z14computeEdgeMapPKhPhii)
        /*0078*/ 	.short	0x0380
        /*007a*/ 	.short	0x0018


	//----- nvinfo : EIATTR_SW_WAR
	.align		4
.L_42:
        /*007c*/ 	.byte	0x04, 0x36
        /*007e*/ 	.short	(.L_44 - .L_43)
.L_43:
        /*0080*/ 	.word	0x00000008
.L_44:


//--------------------- .nv.info._Z18compute2DHistogramPKhiiPiii --------------------------
	.section	.nv.info._Z18compute2DHistogramPKhiiPiii,"",@"SHT_CUDA_INFO"
	.sectionflags	@""
	.align	4


	//----- nvinfo : EIATTR_CUDA_API_VERSION
	.align		4
        /*0000*/ 	.byte	0x04, 0x37
        /*0002*/ 	.short	(.L_46 - .L_45)
.L_45:
        /*0004*/ 	.word	0x00000082


	//----- nvinfo : EIATTR_KPARAM_INFO
	.align		4
.L_46:
        /*0008*/ 	.byte	0x04, 0x17
        /*000a*/ 	.short	(.L_48 - .L_47)
.L_47:
        /*000c*/ 	.word	0x00000000
        /*0010*/ 	.short	0x0005
        /*0012*/ 	.short	0x001c
        /*0014*/ 	.byte	0x00, 0xf0, 0x11, 0x00


	//----- nvinfo : EIATTR_KPARAM_INFO
	.align		4
.L_48:
        /*0018*/ 	.byte	0x04, 0x17
        /*001a*/ 	.short	(.L_50 - .L_49)
.L_49:
        /*001c*/ 	.word	0x00000000
        /*0020*/ 	.short	0x0004
        /*0022*/ 	.short	0x0018
        /*0024*/ 	.byte	0x00, 0xf0, 0x11, 0x00


	//----- nvinfo : EIATTR_KPARAM_INFO
	.align		4
.L_50:
        /*0028*/ 	.byte	0x04, 0x17
        /*002a*/ 	.short	(.L_52 - .L_51)
.L_51:
        /*002c*/ 	.word	0x00000000
        /*0030*/ 	.short	0x0003
        /*0032*/ 	.short	0x0010
        /*0034*/ 	.byte	0x00, 0xf5, 0x21, 0x00


	//----- nvinfo : EIATTR_KPARAM_INFO
	.align		4
.L_52:
        /*0038*/ 	.byte	0x04, 0x17
        /*003a*/ 	.short	(.L_54 - .L_53)
.L_53:
        /*003c*/ 	.word	0x00000000
        /*0040*/ 	.short	0x0002
        /*0042*/ 	.short	0x000c
        /*0044*/ 	.byte	0x00, 0xf0, 0x11, 0x00


	//----- nvinfo : EIATTR_KPARAM_INFO
	.align		4
.L_54:
        /*0048*/ 	.byte	0x04, 0x17
        /*004a*/ 	.short	(.L_56 - .L_55)
.L_55:
        /*004c*/ 	.word	0x00000000
        /*0050*/ 	.short	0x0001
        /*0052*/ 	.short	0x0008
        /*0054*/ 	.byte	0x00, 0xf0, 0x11, 0x00


	//----- nvinfo : EIATTR_KPARAM_INFO
	.align		4
.L_56:
        /*0058*/ 	.byte	0x04, 0x17
        /*005a*/ 	.short	(.L_58 - .L_57)
.L_57:
        /*005c*/ 	.word	0x00000000
        /*0060*/ 	.short	0x0000
        /*0062*/ 	.short	0x0000
        /*0064*/ 	.byte	0x00, 0xf5, 0x21, 0x00


	//----- nvinfo : EIATTR_SPARSE_MMA_MASK
	.align		4
.L_58:
        /*0068*/ 	.byte	0x03, 0x50
        /*006a*/ 	.short	0x0000


	//----- nvinfo : EIATTR_MAXREG_COUNT
	.align		4
        /*006c*/ 	.byte	0x03, 0x1b
        /*006e*/ 	.short	0x00ff


	//----- nvinfo : EIATTR_MERCURY_ISA_VERSION
	.align		4
        /*0070*/ 	.byte	0x03, 0x5f
        /*0072*/ 	.short	0x0101


	//----- nvinfo : EIATTR_VRC_CTA_INIT_COUNT
	.align		4
        /*0074*/ 	.byte	0x02, 0x4a
	.zero		1
	.zero		1


	//----- nvinfo : EIATTR_EXIT_INSTR_OFFSETS
	.align		4
        /*0078*/ 	.byte	0x04, 0x1c
        /*007a*/ 	.short	(.L_60 - .L_59)


	//   ....[0]....
.L_59:
        /*007c*/ 	.word	0x000000c0


	//   ....[1]....
        /*0080*/ 	.word	0x00000a50


	//----- nvinfo : EIATTR_CRS_STACK_SIZE
	.align		4
.L_60:
        /*0084*/ 	.byte	0x04, 0x1e
        /*0086*/ 	.short	(.L_62 - .L_61)
.L_61:
        /*0088*/ 	.word	0x00000000


	//----- nvinfo : EIATTR_CBANK_PARAM_SIZE
	.align		4
.L_62:
        /*008c*/ 	.byte	0x03, 0x19
        /*008e*/ 	.short	0x0020


	//----- nvinfo : EIATTR_PARAM_CBANK
	.align		4
        /*0090*/ 	.byte	0x04, 0x0a
        /*0092*/ 	.short	(.L_64 - .L_63)
	.align		4
.L_63:
        /*0094*/ 	.word	index@(.nv.constant0._Z18compute2DHistogramPKhiiPiii)
        /*0098*/ 	.short	0x0380
        /*009a*/ 	.short	0x0020


	//----- nvinfo : EIATTR_SW_WAR
	.align		4
.L_64:
        /*009c*/ 	.byte	0x04, 0x36
        /*009e*/ 	.short	(.L_66 - .L_65)
.L_65:
        /*00a0*/ 	.word	0x00000008
.L_66:


//--------------------- .nv.info._Z12gaussianBlurPKhPhii --------------------------
	.section	.nv.info._Z12gaussianBlurPKhPhii,"",@"SHT_CUDA_INFO"
	.sectionflags	@""
	.align	4


	//----- nvinfo : EIATTR_CUDA_API_VERSION
	.align		4
        /*0000*/ 	.byte	0x04, 0x37
        /*0002*/ 	.short	(.L_68 - .L_67)
.L_67:
        /*0004*/ 	.word	0x00000082


	//----- nvinfo : EIATTR_KPARAM_INFO
	.align		4
.L_68:
        /*0008*/ 	.byte	0x04, 0x17
        /*000a*/ 	.short	(.L_70 - .L_69)
.L_69:
        /*000c*/ 	.word	0x00000000
        /*0010*/ 	.short	0x0003
        /*0012*/ 	.short	0x0014
        /*0014*/ 	.byte	0x00, 0xf0, 0x11, 0x00


	//----- nvinfo : EIATTR_KPARAM_INFO
	.align		4
.L_70:
        /*0018*/ 	.byte	0x04, 0x17
        /*001a*/ 	.short	(.L_72 - .L_71)
.L_71:
        /*001c*/ 	.word	0x00000000
        /*0020*/ 	.short	0x0002
        /*0022*/ 	.short	0x0010
        /*0024*/ 	.byte	0x00, 0xf0, 0x11, 0x00


	//----- nvinfo : EIATTR_KPARAM_INFO
	.align		4
.L_72:
        /*0028*/ 	.byte	0x04, 0x17
        /*002a*/ 	.short	(.L_74 - .L_73)
.L_73:
        /*002c*/ 	.word	0x00000000
        /*0030*/ 	.short	0x0001
        /*0032*/ 	.short	0x0008
        /*0034*/ 	.byte	0x00, 0xf5, 0x21, 0x00


	//----- nvinfo : EIATTR_KPARAM_INFO
	.align		4
.L_74:
        /*0038*/ 	.byte	0x04, 0x17
        /*003a*/ 	.short	(.L_76 - .L_75)
.L_75:
        /*003c*/ 	.word	0x00000000
        /*0040*/ 	.short	0x0000
        /*0042*/ 	.short	0x0000
        /*0044*/ 	.byte	0x00, 0xf5, 0x21, 0x00


	//----- nvinfo : EIATTR_SPARSE_MMA_MASK
	.align		4
.L_76:
        /*0048*/ 	.byte	0x03, 0x50
        /*004a*/ 	.short	0x0000


	//----- nvinfo : EIATTR_MAXREG_COUNT
	.align		4
        /*004c*/ 	.byte	0x03, 0x1b
        /*004e*/ 	.short	0x00ff


	//----- nvinfo : EIATTR_MERCURY_ISA_VERSION
	.align		4
        /*0050*/ 	.byte	0x03, 0x5f
        /*0052*/ 	.short	0x0101


	//----- nvinfo : EIATTR_VRC_CTA_INIT_COUNT
	.align		4
        /*0054*/ 	.byte	0x02, 0x4a
	.zero		1
	.zero		1


	//----- nvinfo : EIATTR_EXIT_INSTR_OFFSETS
	.align		4
        /*0058*/ 	.byte	0x04, 0x1c
        /*005a*/ 	.short	(.L_78 - .L_77)


	//   ....[0]....
.L_77:
        /*005c*/ 	.word	0x000000c0


	//   ....[1]....
        /*0060*/ 	.word	0x00000590


	//----- nvinfo : EIATTR_CBANK_PARAM_SIZE
	.align		4
.L_78:
        /*0064*/ 	.byte	0x03, 0x19
        /*0066*/ 	.short	0x0018


	//----- nvinfo : EIATTR_PARAM_CBANK
	.align		4
        /*0068*/ 	.byte	0x04, 0x0a
        /*006a*/ 	.short	(.L_80 - .L_79)
	.align		4
.L_79:
        /*006c*/ 	.word	index@(.nv.constant0._Z12gaussianBlurPKhPhii)
        /*0070*/ 	.short	0x0380
        /*0072*/ 	.short	0x0018


	//----- nvinfo : EIATTR_SW_WAR
	.align		4
.L_80:
        /*0074*/ 	.byte	0x04, 0x36
        /*0076*/ 	.short	(.L_82 - .L_81)
.L_81:
        /*0078*/ 	.word	0x00000008
.L_82:


//--------------------- .nv.callgraph             --------------------------
	.section	.nv.callgraph,"",@"SHT_CUDA_CALLGRAPH"
	.align	4
	.sectionentsize	8
	.align		4
        /*0000*/ 	.word	0x00000000
	.align		4
        /*0004*/ 	.word	0xffffffff
	.align		4
        /*0008*/ 	.word	0x00000000
	.align		4
        /*000c*/ 	.word	0xfffffffe
	.align		4
        /*0010*/ 	.word	0x00000000
	.align		4
        /*0014*/ 	.word	0xfffffffd
	.align		4
        /*0018*/ 	.word	0x00000000
	.align		4
        /*001c*/ 	.word	0xfffffffc


//--------------------- .nv.constant3             --------------------------
	.section	.nv.constant3,"a",@progbits
	.align	4
.nv.constant3:
	.type		gaussianKernel,@object
	.size		gaussianKernel,(.L_0 - gaussianKernel)
gaussianKernel:
        /*0000*/ 	.byte	0x00, 0x00, 0x80, 0x3d, 0x00, 0x00, 0x00, 0x3e, 0x00, 0x00, 0x80, 0x3d, 0x00, 0x00, 0x00, 0x3e
        /*0010*/ 	.byte	0x00, 0x00, 0x80, 0x3e, 0x00, 0x00, 0x00, 0x3e, 0x00, 0x00, 0x80, 0x3d, 0x00, 0x00, 0x00, 0x3e
        /*0020*/ 	.byte	0x00, 0x00, 0x80, 0x3d
.L_0:


//--------------------- .text._Z14computeEdgeMapPKhPhii --------------------------
	.section	.text._Z14computeEdgeMapPKhPhii,"ax",@progbits
	.align	128
        .global         _Z14computeEdgeMapPKhPhii
        .type           _Z14computeEdgeMapPKhPhii,@function
        .size           _Z14computeEdgeMapPKhPhii,(.L_x_23 - _Z14computeEdgeMapPKhPhii)
        .other          _Z14computeEdgeMapPKhPhii,@"STO_CUDA_ENTRY STV_DEFAULT"
_Z14computeEdgeMapPKhPhii:
.text._Z14computeEdgeMapPKhPhii:
[----:B------:R-:W-:Y:S01]  /*0000*/  LDC R1, c[0x0][0x37c] ;  /* 0x0000df00ff017b82 */ /* 0x000fe20000000800 */
[----:B------:R-:W0:Y:S07]  /*0010*/  S2R R5, SR_TID.Y ;  /* 0x0000000000057919 */ /* 0x000e2e0000002200 */
[----:B------:R-:W1:Y:S01]  /*0020*/  LDC R3, c[0x0][0x360] ;  /* 0x0000d800ff037b82 */ /* 0x000e620000000800 */
[----:B------:R-:W2:Y:S01]  /*0030*/  LDCU.64 UR6, c[0x0][0x390] ;  /* 0x00007200ff0677ac */ /* 0x000ea20008000a00 */
[----:B------:R-:W1:Y:S06]  /*0040*/  S2R R0, SR_TID.X ;  /* 0x0000000000007919 */ /* 0x000e6c0000002100 */
[----:B------:R-:W0:Y:S08]  /*0050*/  S2UR UR5, SR_CTAID.Y ;  /* 0x00000000000579c3 */ /* 0x000e300000002600 */
[----:B------:R-:W0:Y:S08]  /*0060*/  LDC R2, c[0x0][0x364] ;  /* 0x0000d900ff027b82 */ /* 0x000e300000000800 */
[----:B------:R-:W1:Y:S01]  /*0070*/  S2UR UR4, SR_CTAID.X ;  /* 0x00000000000479c3 */ /* 0x000e620000002500 */
[----:B0-----:R-:W-:-:S05]  /*0080*/  IMAD R2, R2, UR5, R5 ;  /* 0x0000000502027c24 */ /* 0x001fca000f8e0205 */
[----:B--2---:R-:W-:Y:S01]  /*0090*/  ISETP.GE.AND P0, PT, R2, UR7, PT ;  /* 0x0000000702007c0c */ /* 0x004fe2000bf06270 */
[----:B-1----:R-:W-:-:S05]  /*00a0*/  IMAD R3, R3, UR4, R0 ;  /* 0x0000000403037c24 */ /* 0x002fca000f8e0200 */
[----:B------:R-:W-:-:S13]  /*00b0*/  ISETP.GE.OR P0, PT, R3, UR6, P0 ;  /* 0x0000000603007c0c */ /* 0x000fda0008706670 */
[----:B------:R-:W-:Y:S05]  /*00c0*/  @P0 EXIT ;  /* 0x000000000000094d */ /* 0x000fea0003800000 */
[----:B------:R-:W-:Y:S01]  /*00d0*/  UIADD3 UR4, UPT, UPT, UR6, -0x1, URZ ;  /* 0xffffffff06047890 */ /* 0x000fe2000fffe0ff */
[----:B------:R-:W-:Y:S01]  /*00e0*/  BSSY.RECONVERGENT B0, `(.L_x_0) ;  /* 0x000002e000007945 */ /* 0x000fe20003800200 */
[----:B------:R-:W-:Y:S02]  /*00f0*/  IMAD.MOV.U32 R0, RZ, RZ, RZ ;  /* 0x000000ffff007224 */ /* 0x000fe400078e00ff */
[----:B------:R-:W-:Y:S02]  /*0100*/  IMAD.MOV.U32 R4, RZ, RZ, RZ ;  /* 0x000000ffff047224 */ /* 0x000fe400078e00ff */
[----:B------:R-:W-:Y:S01]  /*0110*/  ISETP.GE.AND P0, PT, R3, UR4, PT ;  /* 0x0000000403007c0c */ /* 0x000fe2000bf06270 */
[----:B------:R-:W-:-:S03]  /*0120*/  UIADD3 UR4, UPT, UPT, UR7, -0x1, URZ ;  /* 0xffffffff07047890 */ /* 0x000fc6000fffe0ff */
[----:B------:R-:W-:-:S04]  /*0130*/  ISETP.LT.OR P0, PT, R3, 0x1, P0 ;  /* 0x000000010300780c */ /* 0x000fc80000701670 */
[----:B------:R-:W-:-:S04]  /*0140*/  ISETP.EQ.OR P0, PT, R2, RZ, P0 ;  /* 0x000000ff0200720c */ /* 0x000fc80000702670 */
[----:B------:R-:W-:Y:S01]  /*0150*/  ISETP.GE.U32.OR P0, PT, R2, UR4, P0 ;  /* 0x0000000402007c0c */ /* 0x000fe20008706470 */
[----:B------:R-:W0:-:S12]  /*0160*/  LDCU.64 UR4, c[0x0][0x358] ;  /* 0x00006b00ff0477ac */ /* 0x000e180008000a00 */
[----:B------:R-:W-:Y:S05]  /*0170*/  @P0 BRA `(.L_x_1) ;  /* 0x0000000000900947 */ /* 0x000fea0003800000 */
[----:B------:R-:W1:Y:S01]  /*0180*/  LDCU.64 UR8, c[0x0][0x380] ;  /* 0x00007000ff0877ac */ /* 0x000e620008000a00 */
[C---:B------:R-:W-:Y:S02]  /*0190*/  VIADD R0, R2.reuse, 0xffffffff ;  /* 0xffffffff02007836 */ /* 0x040fe40000000000 */
[----:B------:R-:W-:Y:S02]  /*01a0*/  IMAD R6, R2, UR6, RZ ;  /* 0x0000000602067c24 */ /* 0x000fe4000f8e02ff */
[----:B------:R-:W-:Y:S02]  /*01b0*/  IMAD R0, R0, UR6, RZ ;  /* 0x0000000600007c24 */ /* 0x000fe4000f8e02ff */
[----:B------:R-:W-:Y:S01]  /*01c0*/  VIADD R8, R6, UR6 ;  /* 0x0000000606087c36 */ /* 0x000fe20008000000 */
[----:B------:R-:W-:Y:S02]  /*01d0*/  SHF.R.S32.HI R7, RZ, 0x1f, R6 ;  /* 0x0000001fff077819 */ /* 0x000fe40000011406 */
[----:B------:R-:W-:Y:S01]  /*01e0*/  SHF.R.S32.HI R5, RZ, 0x1f, R0 ;  /* 0x0000001fff057819 */ /* 0x000fe20000011400 */
[C---:B------:R-:W-:Y:S01]  /*01f0*/  IMAD.IADD R9, R3.reuse, 0x1, R8 ;  /* 0x0000000103097824 */ /* 0x040fe200078e0208 */
[----:B------:R-:W-:-:S02]  /*0200*/  IADD3 R14, PT, PT, R3, R0, RZ ;  /* 0x00000000030e7210 */ /* 0x000fc40007ffe0ff */
[--C-:B-1----:R-:W-:Y:S02]  /*0210*/  IADD3 R10, P0, P1, R0, UR8, R3.reuse ;  /* 0x00000008000a7c10 */ /* 0x102fe4000f91e003 */
[--C-:B------:R-:W-:Y:S02]  /*0220*/  IADD3 R4, P2, P3, R6, UR8, R3.reuse ;  /* 0x0000000806047c10 */ /* 0x100fe4000fb5e003 */
[----:B------:R-:W-:Y:S02]  /*0230*/  SHF.R.S32.HI R0, RZ, 0x1f, R8 ;  /* 0x0000001fff007819 */ /* 0x000fe40000011408 */
[----:B------:R-:W-:Y:S02]  /*0240*/  IADD3 R6, P4, P5, R8, UR8, R3 ;  /* 0x0000000808067c10 */ /* 0x000fe4000fd9e003 */
[----:B------:R-:W-:Y:S02]  /*0250*/  IADD3.X R11, PT, PT, R5, UR9, RZ, P0, P1 ;  /* 0x00000009050b7c10 */ /* 0x000fe400087e24ff */
[----:B------:R-:W-:-:S02]  /*0260*/  IADD3 R12, P0, PT, R9, UR8, RZ ;  /* 0x00000008090c7c10 */ /* 0x000fc4000ff1e0ff */
[----:B------:R-:W-:Y:S01]  /*0270*/  IADD3.X R5, PT, PT, R7, UR9, RZ, P2, P3 ;  /* 0x0000000907057c10 */ /* 0x000fe200097e64ff */
[----:B0-----:R-:W2:Y:S01]  /*0280*/  LDG.E.U8 R15, desc[UR4][R10.64+-0x1] ;  /* 0xffffff040a0f7981 */ /* 0x001ea2000c1e1100 */
[----:B------:R-:W-:Y:S02]  /*0290*/  IADD3 R8, P1, PT, R14, UR8, RZ ;  /* 0x000000080e087c10 */ /* 0x000fe4000ff3e0ff */
[----:B------:R-:W-:Y:S01]  /*02a0*/  IADD3.X R7, PT, PT, R0, UR9, RZ, P4, P5 ;  /* 0x0000000900077c10 */ /* 0x000fe2000a7ea4ff */
[----:B------:R-:W3:Y:S01]  /*02b0*/  LDG.E.U8 R16, desc[UR4][R4.64+-0x1] ;  /* 0xffffff0404107981 */ /* 0x000ee2000c1e1100 */
[----:B------:R-:W-:Y:S02]  /*02c0*/  LEA.HI.X.SX32 R13, R9, UR9, 0x1, P0 ;  /* 0x00000009090d7c11 */ /* 0x000fe400080f0eff */
[----:B------:R-:W-:Y:S01]  /*02d0*/  LEA.HI.X.SX32 R9, R14, UR9, 0x1, P1 ;  /* 0x000000090e097c11 */ /* 0x000fe200088f0eff */
[----:B------:R-:W2:Y:S04]  /*02e0*/  LDG.E.U8 R0, desc[UR4][R10.64+0x1] ;  /* 0x000001040a007981 */ /* 0x000ea8000c1e1100 */
[----:B------:R-:W4:Y:S04]  /*02f0*/  LDG.E.U8 R18, desc[UR4][R6.64+-0x1] ;  /* 0xffffff0406127981 */ /* 0x000f28000c1e1100 */
[----:B------:R-:W5:Y:S04]  /*0300*/  LDG.E.U8 R12, desc[UR4][R12.64] ;  /* 0x000000040c0c7981 */ /* 0x000f68000c1e1100 */
[----:B------:R-:W5:Y:S04]  /*0310*/  LDG.E.U8 R9, desc[UR4][R8.64] ;  /* 0x0000000408097981 */ /* 0x000f68000c1e1100 */
[----:B------:R-:W5:Y:S04]  /*0320*/  LDG.E.U8 R14, desc[UR4][R4.64+0x1] ;  /* 0x00000104040e7981 */ /* 0x000f68000c1e1100 */
[----:B------:R-:W5:Y:S01]  /*0330*/  LDG.E.U8 R17, desc[UR4][R6.64+0x1] ;  /* 0x0000010406117981 */ /* 0x000f62000c1e1100 */
[----:B--2---:R-:W-:-:S02]  /*0340*/  IMAD.IADD R19, R0, 0x1, -R15 ;  /* 0x0000000100137824 */ /* 0x004fc400078e0a0f */
[----:B----4-:R-:W-:Y:S02]  /*0350*/  IMAD.IADD R15, R18, 0x1, -R15 ;  /* 0x00000001120f7824 */ /* 0x010fe400078e0a0f */
[----:B---3--:R-:W-:Y:S02]  /*0360*/  IMAD R16, R16, 0x2, R18 ;  /* 0x0000000210107824 */ /* 0x008fe400078e0212 */
[----:B-----5:R-:W-:Y:S02]  /*0370*/  IMAD R10, R12, 0x2, R15 ;  /* 0x000000020c0a7824 */ /* 0x020fe400078e020f */
[----:B------:R-:W-:Y:S01]  /*0380*/  IMAD R11, R9, 0x2, R0 ;  /* 0x00000002090b7824 */ /* 0x000fe200078e0200 */
[----:B------:R-:W-:-:S04]  /*0390*/  LEA R14, R14, R19, 0x1 ;  /* 0x000000130e0e7211 */ /* 0x000fc800078e08ff */
[--C-:B------:R-:W-:Y:S02]  /*03a0*/  IADD3 R0, PT, PT, -R16, R14, R17.reuse ;  /* 0x0000000e10007210 */ /* 0x100fe40007ffe111 */
[----:B------:R-:W-:-:S07]  /*03b0*/  IADD3 R4, PT, PT, -R11, R10, R17 ;  /* 0x0000000a0b047210 */ /* 0x000fce0007ffe111 */
.L_x_1:
[----:B0-----:R-:W-:Y:S05]  /*03c0*/  BSYNC.RECONVERGENT B0 ;  /* 0x0000000000007941 */ /* 0x001fea0003800200 */
.L_x_0:
[----:B------:R-:W-:Y:S01]  /*03d0*/  IMAD R5, R0, R0, RZ ;  /* 0x0000000000057224 */ /* 0x000fe200078e02ff */
[----:B------:R-:W-:Y:S03]  /*03e0*/  BSSY.RECONVERGENT B0, `(.L_x_2) ;  /* 0x000000e000007945 */ /* 0x000fe60003800200 */
[----:B------:R-:W-:-:S05]  /*03f0*/  IMAD R5, R4, R4, R5 ;  /* 0x0000000404057224 */ /* 0x000fca00078e0205 */
[----:B------:R-:W-:-:S04]  /*0400*/  I2FP.F32.U32 R5, R5 ;  /* 0x0000000500057245 */ /* 0x000fc80000201000 */
[----:B------:R-:W-:Y:S01]  /*0410*/  IADD3 R0, PT, PT, R5, -0xd000000, RZ ;  /* 0xf300000005007810 */ /* 0x000fe20007ffe0ff */
[----:B------:R0:W1:Y:S03]  /*0420*/  MUFU.RSQ R4, R5 ;  /* 0x0000000500047308 */ /* 0x0000660000001400 */
[----:B------:R-:W-:-:S13]  /*0430*/  ISETP.GT.U32.AND P0, PT, R0, 0x727fffff, PT ;  /* 0x727fffff0000780c */ /* 0x000fda0003f04070 */
[----:B0-----:R-:W-:Y:S05]  /*0440*/  @!P0 BRA `(.L_x_3) ;  /* 0x00000000000c8947 */ /* 0x001fea0003800000 */
[----:B------:R-:W-:-:S07]  /*0450*/  MOV R9, 0x470 ;  /* 0x0000047000097802 */ /* 0x000fce0000000f00 */
[----:B-1----:R-:W-:Y:S05]  /*0460*/  CALL.REL.NOINC `($__internal_0_$__cuda_sm20_sqrt_rn_f32_slowpath) ;  /* 0x00000000003c7944 */ /* 0x002fea0003c00000 */
[----:B------:R-:W-:Y:S05]  /*0470*/  BRA `(.L_x_4) ;  /* 0x0000000000107947 */ /* 0x000fea0003800000 */
.L_x_3:
[----:B-1----:R-:W-:Y:S01]  /*0480*/  FMUL.FTZ R0, R5, R4 ;  /* 0x0000000405007220 */ /* 0x002fe20000410000 */
[----:B------:R-:W-:-:S03]  /*0490*/  FMUL.FTZ R4, R4, 0.5 ;  /* 0x3f00000004047820 */ /* 0x000fc60000410000 */
[----:B------:R-:W-:-:S04]  /*04a0*/  FFMA R5, -R0, R0, R5 ;  /* 0x0000000000057223 */ /* 0x000fc80000000105 */
[----:B------:R-:W-:-:S07]  /*04b0*/  FFMA R0, R5, R4, R0 ;  /* 0x0000000405007223 */ /* 0x000fce0000000000 */
.L_x_4:
[----:B------:R-:W-:Y:S05]  /*04c0*/  BSYNC.RECONVERGENT B0 ;  /* 0x0000000000007941 */ /* 0x000fea0003800200 */
.L_x_2:
[----:B------:R-:W0:Y:S01]  /*04d0*/  LDCU UR8, c[0x0][0x390] ;  /* 0x00007200ff0877ac */ /* 0x000e220008000800 */
[----:B------:R-:W-:Y:S01]  /*04e0*/  FSETP.GT.AND P0, PT, R0, 50, PT ;  /* 0x424800000000780b */ /* 0x000fe20003f04000 */
[----:B------:R-:W1:Y:S03]  /*04f0*/  LDCU.64 UR6, c[0x0][0x388] ;  /* 0x00007100ff0677ac */ /* 0x000e660008000a00 */
[----:B------:R-:W-:Y:S01]  /*0500*/  SEL R5, RZ, 0xffffffff, !P0 ;  /* 0xffffffffff057807 */ /* 0x000fe20004000000 */
[----:B0-----:R-:W-:-:S05]  /*0510*/  IMAD R3, R2, UR8, R3 ;  /* 0x0000000802037c24 */ /* 0x001fca000f8e0203 */
[----:B-1----:R-:W-:-:S04]  /*0520*/  IADD3 R2, P1, PT, R3, UR6, RZ ;  /* 0x0000000603027c10 */ /* 0x002fc8000ff3e0ff */
[----:B------:R-:W-:-:S05]  /*0530*/  LEA.HI.X.SX32 R3, R3, UR7, 0x1, P1 ;  /* 0x0000000703037c11 */ /* 0x000fca00088f0eff */
[----:B------:R-:W-:Y:S01]  /*0540*/  STG.E.U8 desc[UR4][R2.64], R5 ;  /* 0x0000000502007986 */ /* 0x000fe2000c101104 */
[----:B------:R-:W-:Y:S05]  /*0550*/  EXIT ;  /* 0x000000000000794d */ /* 0x000fea0003800000 */
        .weak           $__internal_0_$__cuda_sm20_sqrt_rn_f32_slowpath
        .type           $__internal_0_$__cuda_sm20_sqrt_rn_f32_slowpath,@function
        .size           $__internal_0_$__cuda_sm20_sqrt_rn_f32_slowpath,(.L_x_23 - $__internal_0_$__cuda_sm20_sqrt_rn_f32_slowpath)
$__internal_0_$__cuda_sm20_sqrt_rn_f32_slowpath:
[----:B------:R-:W-:-:S13]  /*0560*/  LOP3.LUT P0, RZ, R5, 0x7fffffff, RZ, 0xc0, !PT ;  /* 0x7fffffff05ff7812 */ /* 0x000fda000780c0ff */
[----:B------:R-:W-:Y:S01]  /*0570*/  @!P0 IMAD.MOV.U32 R4, RZ, RZ, R5 ;  /* 0x000000ffff048224 */ /* 0x000fe200078e0005 */
[----:B------:R-:W-:Y:S06]  /*0580*/  @!P0 BRA `(.L_x_5) ;  /* 0x0000000000448947 */ /* 0x000fec0003800000 */
[----:B------:R-:W-:Y:S01]  /*0590*/  FSETP.GEU.FTZ.AND P0, PT, R5, RZ, PT ;  /* 0x000000ff0500720b */ /* 0x000fe20003f1e000 */
[----:B------:R-:W-:-:S12]  /*05a0*/  IMAD.MOV.U32 R0, RZ, RZ, R5 ;  /* 0x000000ffff007224 */ /* 0x000fd800078e0005 */
[----:B------:R-:W-:Y:S01]  /*05b0*/  @!P0 MOV R4, 0x7fffffff ;  /* 0x7fffffff00048802 */ /* 0x000fe20000000f00 */
[----:B------:R-:W-:Y:S06]  /*05c0*/  @!P0 BRA `(.L_x_5) ;  /* 0x0000000000348947 */ /* 0x000fec0003800000 */
[----:B------:R-:W-:-:S13]  /*05d0*/  FSETP.GTU.FTZ.AND P0, PT, |R0|, +INF , PT ;  /* 0x7f8000000000780b */ /* 0x000fda0003f1c200 */
[----:B------:R-:W-:Y:S01]  /*05e0*/  @P0 FADD.FTZ R4, R0, 1 ;  /* 0x3f80000000040421 */ /* 0x000fe20000010000 */
[----:B------:R-:W-:Y:S06]  /*05f0*/  @P0 BRA `(.L_x_5) ;  /* 0x0000000000280947 */ /* 0x000fec0003800000 */
[----:B------:R-:W-:-:S13]  /*0600*/  FSETP.NEU.FTZ.AND P0, PT, |R0|, +INF , PT ;  /* 0x7f8000000000780b */ /* 0x000fda0003f1d200 */
[----:B------:R-:W-:-:S04]  /*0610*/  @P0 FFMA R5, R0, 1.84467440737095516160e+19, RZ ;  /* 0x5f80000000050823 */ /* 0x000fc800000000ff */
[----:B------:R-:W0:Y:S02]  /*0620*/  @P0 MUFU.RSQ R4, R5 ;  /* 0x0000000500040308 */ /* 0x000e240000001400 */
[----:B0-----:R-:W-:Y:S01]  /*0630*/  @P0 FMUL.FTZ R6, R5, R4 ;  /* 0x0000000405060220 */ /* 0x001fe20000410000 */
[----:B------:R-:W-:Y:S01]  /*0640*/  @P0 FMUL.FTZ R8, R4, 0.5 ;  /* 0x3f00000004080820 */ /* 0x000fe20000410000 */
[----:B------:R-:W-:Y:S02]  /*0650*/  @!P0 IMAD.MOV.U32 R4, RZ, RZ, R0 ;  /* 0x000000ffff048224 */ /* 0x000fe400078e0000 */
[----:B------:R-:W-:-:S04]  /*0660*/  @P0 FADD.FTZ R7, -R6, -RZ ;  /* 0x800000ff06070221 */ /* 0x000fc80000010100 */
[----:B------:R-:W-:-:S04]  /*0670*/  @P0 FFMA R7, R6, R7, R5 ;  /* 0x0000000706070223 */ /* 0x000fc80000000005 */
[----:B------:R-:W-:-:S04]  /*0680*/  @P0 FFMA R7, R7, R8, R6 ;  /* 0x0000000807070223 */ /* 0x000fc80000000006 */
[----:B------:R-:W-:-:S07]  /*0690*/  @P0 FMUL.FTZ R4, R7, 2.3283064365386962891e-10 ;  /* 0x2f80000007040820 */ /* 0x000fce0000410000 */
.L_x_5:
[----:B------:R-:W-:Y:S01]  /*06a0*/  IMAD.MOV.U32 R0, RZ, RZ, R4 ;  /* 0x000000ffff007224 */ /* 0x000fe200078e0004 */
[----:B------:R-:W-:Y:S01]  /*06b0*/  MOV R4, R9 ;  /* 0x0000000900047202 */ /* 0x000fe20000000f00 */
[----:B------:R-:W-:-:S04]  /*06c0*/  IMAD.MOV.U32 R5, RZ, RZ, 0x0 ;  /* 0x00000000ff057424 */ /* 0x000fc800078e00ff */
[----:B------:R-:W-:Y:S05]  /*06d0*/  RET.REL.NODEC R4 `(_Z14computeEdgeMapPKhPhii) ;  /* 0xfffffff804487950 */ /* 0x000fea0003c3ffff */
.L_x_6:
[----:B------:R-:W-:-:S00]  /*06e0*/  BRA `(.L_x_6) ;  /* 0xfffffffc00fc7947 */ /* 0x000fc0000383ffff */
[----:B------:R-:W-:-:S00]  /*06f0*/  NOP ;  /* 0x0000000000007918 */ /* 0x000fc00000000000 */
        /* <DEDUP_REMOVED lines=8> */
.L_x_23:


//--------------------- .text._Z18compute2DHistogramPKhiiPiii --------------------------
	.section	.text._Z18compute2DHistogramPKhiiPiii,"ax",@progbits
	.align	128
        .global         _Z18compute2DHistogramPKhiiPiii
        .type           _Z18compute2DHistogramPKhiiPiii,@function
        .size           _Z18compute2DHistogramPKhiiPiii,(.L_x_26 - _Z18compute2DHistogramPKhiiPiii)
        .other          _Z18compute2DHistogramPKhiiPiii,@"STO_CUDA_ENTRY STV_DEFAULT"
_Z18compute2DHistogramPKhiiPiii:
.text._Z18compute2DHistogramPKhiiPiii:
        /* <DEDUP_REMOVED lines=15> */
[----:B------:R-:W0:Y:S01]  /*00f0*/  LDCU.64 UR6, c[0x0][0x358] ;  /* 0x00006b00ff0677ac */ /* 0x000e220008000a00 */
[----:B------:R-:W-:Y:S02]  /*0100*/  IMAD.MOV.U32 R0, RZ, RZ, RZ ;  /* 0x000000ffff007224 */ /* 0x000fe400078e00ff */
[----:B------:R-:W-:Y:S01]  /*0110*/  IMAD.MOV.U32 R2, RZ, RZ, RZ ;  /* 0x000000ffff027224 */ /* 0x000fe200078e00ff */
[----:B------:R-:W-:Y:S01]  /*0120*/  ISETP.GE.AND P0, PT, R13, UR4, PT ;  /* 0x000000040d007c0c */ /* 0x000fe2000bf06270 */
[----:B------:R-:W-:-:S03]  /*0130*/  UIADD3 UR4, UPT, UPT, UR9, -0x1, URZ ;  /* 0xffffffff09047890 */ /* 0x000fc6000fffe0ff */
[----:B------:R-:W-:-:S04]  /*0140*/  ISETP.LT.OR P0, PT, R13, 0x1, P0 ;  /* 0x000000010d00780c */ /* 0x000fc80000701670 */
[----:B------:R-:W-:-:S04]  /*0150*/  ISETP.EQ.OR P0, PT, R12, RZ, P0 ;  /* 0x000000ff0c00720c */ /* 0x000fc80000702670 */
[----:B------:R-:W-:-:S13]  /*0160*/  ISETP.GE.U32.OR P0, PT, R12, UR4, P0 ;  /* 0x000000040c007c0c */ /* 0x000fda0008706470 */
[----:B0-----:R-:W-:Y:S05]  /*0170*/  @P0 BRA `(.L_x_8) ;  /* 0x0000000000900947 */ /* 0x001fea0003800000 */
[----:B------:R-:W0:Y:S01]  /*0180*/  LDCU.64 UR4, c[0x0][0x380] ;  /* 0x00007000ff0477ac */ /* 0x000e220008000a00 */
[C---:B------:R-:W-:Y:S02]  /*0190*/  VIADD R0, R12.reuse, 0xffffffff ;  /* 0xffffffff0c007836 */ /* 0x040fe40000000000 */
[----:B------:R-:W-:Y:S02]  /*01a0*/  IMAD R4, R12, UR8, RZ ;  /* 0x000000080c047c24 */ /* 0x000fe4000f8e02ff */
[----:B------:R-:W-:Y:S02]  /*01b0*/  IMAD R0, R0, UR8, RZ ;  /* 0x0000000800007c24 */ /* 0x000fe4000f8e02ff */
[----:B------:R-:W-:Y:S01]  /*01c0*/  VIADD R6, R4, UR8 ;  /* 0x0000000804067c36 */ /* 0x000fe20008000000 */
[----:B------:R-:W-:Y:S01]  /*01d0*/  SHF.R.S32.HI R5, RZ, 0x1f, R4 ;  /* 0x0000001fff057819 */ /* 0x000fe20000011404 */
[C-C-:B------:R-:W-:Y:S01]  /*01e0*/  IMAD.IADD R14, R13.reuse, 0x1, R0.reuse ;  /* 0x000000010d0e7824 */ /* 0x140fe200078e0200 */
[----:B------:R-:W-:Y:S01]  /*01f0*/  SHF.R.S32.HI R3, RZ, 0x1f, R0 ;  /* 0x0000001fff037819 */ /* 0x000fe20000011400 */
[----:B------:R-:W-:Y:S01]  /*0200*/  IMAD.IADD R7, R13, 0x1, R6 ;  /* 0x000000010d077824 */ /* 0x000fe200078e0206 */
[----:B0-----:R-:W-:-:S02]  /*0210*/  IADD3 R8, P0, P1, R0, UR4, R13 ;  /* 0x0000000400087c10 */ /* 0x001fc4000f91e00d */
[--C-:B------:R-:W-:Y:S02]  /*0220*/  IADD3 R2, P2, P3, R4, UR4, R13.reuse ;  /* 0x0000000404027c10 */ /* 0x100fe4000fb5e00d */
[----:B------:R-:W-:Y:S02]  /*0230*/  SHF.R.S32.HI R0, RZ, 0x1f, R6 ;  /* 0x0000001fff007819 */ /* 0x000fe40000011406 */
[----:B------:R-:W-:Y:S02]  /*0240*/  IADD3 R4, P4, P5, R6, UR4, R13 ;  /* 0x0000000406047c10 */ /* 0x000fe4000fd9e00d */
[----:B------:R-:W-:Y:S02]  /*0250*/  IADD3.X R9, PT, PT, R3, UR5, RZ, P0, P1 ;  /* 0x0000000503097c10 */ /* 0x000fe400087e24ff */
[----:B------:R-:W-:Y:S02]  /*0260*/  IADD3 R10, P0, PT, R7, UR4, RZ ;  /* 0x00000004070a7c10 */ /* 0x000fe4000ff1e0ff */
[----:B------:R-:W-:Y:S01]  /*0270*/  IADD3.X R3, PT, PT, R5, UR5, RZ, P2, P3 ;  /* 0x0000000505037c10 */ /* 0x000fe200097e64ff */
[----:B------:R-:W2:Y:S01]  /*0280*/  LDG.E.U8 R15, desc[UR6][R8.64+-0x1] ;  /* 0xffffff06080f7981 */ /* 0x000ea2000c1e1100 */
[----:B------:R-:W-:-:S02]  /*0290*/  IADD3 R6, P1, PT, R14, UR4, RZ ;  /* 0x000000040e067c10 */ /* 0x000fc4000ff3e0ff */
        /* <DEDUP_REMOVED lines=14> */
[----:B------:R-:W-:Y:S02]  /*0380*/  IMAD R8, R10, 0x2, R15 ;  /* 0x000000020a087824 */ /* 0x000fe400078e020f */
[----:B------:R-:W-:Y:S01]  /*0390*/  IMAD R9, R7, 0x2, R0 ;  /* 0x0000000207097824 */ /* 0x000fe200078e0200 */
[----:B------:R-:W-:-:S04]  /*03a0*/  IADD3 R0, PT, PT, -R16, R14, R17 ;  /* 0x0000000e10007210 */ /* 0x000fc80007ffe111 */
[----:B------:R-:W-:-:S07]  /*03b0*/  IADD3 R2, PT, PT, -R9, R8, R17 ;  /* 0x0000000809027210 */ /* 0x000fce0007ffe111 */
.L_x_8:
[----:B------:R-:W-:Y:S05]  /*03c0*/  BSYNC.RECONVERGENT B0 ;  /* 0x0000000000007941 */ /* 0x000fea0003800200 */
.L_x_7:
        /* <DEDUP_REMOVED lines=9> */
[----:B-1----:R-:W-:Y:S05]  /*0460*/  CALL.REL.NOINC `($__internal_3_$__cuda_sm20_sqrt_rn_f32_slowpath) ;  /* 0x0000000c005c7944 */ /* 0x002fea0003c00000 */
[----:B------:R-:W-:Y:S05]  /*0470*/  BRA `(.L_x_11) ;  /* 0x0000000000107947 */ /* 0x000fea0003800000 */
.L_x_10:
[----:B-1----:R-:W-:Y:S01]  /*0480*/  FMUL.FTZ R0, R3, R2 ;  /* 0x0000000203007220 */ /* 0x002fe20000410000 */
[----:B------:R-:W-:-:S03]  /*0490*/  FMUL.FTZ R2, R2, 0.5 ;  /* 0x3f00000002027820 */ /* 0x000fc60000410000 */
[----:B------:R-:W-:-:S04]  /*04a0*/  FFMA R3, -R0, R0, R3 ;  /* 0x0000000000037223 */ /* 0x000fc80000000103 */
[----:B------:R-:W-:-:S07]  /*04b0*/  FFMA R0, R3, R2, R0 ;  /* 0x0000000203007223 */ /* 0x000fce0000000000 */
.L_x_11:
[----:B------:R-:W-:Y:S05]  /*04c0*/  BSYNC.RECONVERGENT B0 ;  /* 0x0000000000007941 */ /* 0x000fea0003800200 */
.L_x_9:
[----:B------:R-:W0:Y:S01]  /*04d0*/  LDCU UR4, c[0x0][0x39c] ;  /* 0x00007380ff0477ac */ /* 0x000e220008000800 */
[----:B------:R-:W-:Y:S01]  /*04e0*/  IMAD.MOV.U32 R2, RZ, RZ, 0x1 ;  /* 0x00000001ff027424 */ /* 0x000fe200078e00ff */
[----:B0-----:R-:W0:Y:S08]  /*04f0*/  I2F.F64 R4, UR4 ;  /* 0x0000000400047d12 */ /* 0x001e300008201c00 */
[----:B0-----:R-:W0:Y:S02]  /*0500*/  MUFU.RCP64H R3, R5 ;  /* 0x0000000500037308 */ /* 0x001e240000001800 */
[----:B0-----:R-:W-:-:S08]  /*0510*/  DFMA R6, -R4, R2, 1 ;  /* 0x3ff000000406742b */ /* 0x001fd00000000102 */
[----:B------:R-:W-:-:S08]  /*0520*/  DFMA R6, R6, R6, R6 ;  /* 0x000000060606722b */ /* 0x000fd00000000006 */
[----:B------:R-:W-:-:S08]  /*0530*/  DFMA R6, R2, R6, R2 ;  /* 0x000000060206722b */ /* 0x000fd00000000002 */
[----:B------:R-:W-:-:S08]  /*0540*/  DFMA R2, -R4, R6, 1 ;  /* 0x3ff000000402742b */ /* 0x000fd00000000106 */
[----:B------:R-:W-:-:S08]  /*0550*/  DFMA R2, R6, R2, R6 ;  /* 0x000000020602722b */ /* 0x000fd00000000006 */
[----:B------:R-:W-:-:S08]  /*0560*/  DMUL R6, R2, 255 ;  /* 0x406fe00002067828 */ /* 0x000fd00000000000 */
[----:B------:R-:W-:-:S08]  /*0570*/  DFMA R8, -R4, R6, 255 ;  /* 0x406fe0000408742b */ /* 0x000fd00000000106 */
[----:B------:R-:W-:Y:S01]  /*0580*/  DFMA R2, R2, R8, R6 ;  /* 0x000000080202722b */ /* 0x000fe20000000006 */
[----:B------:R0:W1:Y:S09]  /*0590*/  F2F.F64.F32 R6, R0 ;  /* 0x0000000000067310 */ /* 0x0000720000201800 */
[----:B------:R-:W-:-:S05]  /*05a0*/  FFMA R8, RZ, R5, R3 ;  /* 0x00000005ff087223 */ /* 0x000fca0000000003 */
[----:B------:R-:W-:-:S13]  /*05b0*/  FSETP.GT.AND P0, PT, |R8|, 1.469367938527859385e-39, PT ;  /* 0x001000000800780b */ /* 0x000fda0003f04200 */
[----:B01----:R-:W-:Y:S05]  /*05c0*/  @P0 BRA `(.L_x_12) ;  /* 0x0000000000200947 */ /* 0x003fea0003800000 */
[----:B------:R-:W-:Y:S01]  /*05d0*/  IMAD.MOV.U32 R2, RZ, RZ, R4 ;  /* 0x000000ffff027224 */ /* 0x000fe200078e0004 */
[----:B------:R-:W-:Y:S01]  /*05e0*/  MOV R0, 0x630 ;  /* 0x0000063000007802 */ /* 0x000fe20000000f00 */
[----:B------:R-:W-:Y:S02]  /*05f0*/  IMAD.MOV.U32 R9, RZ, RZ, R5 ;  /* 0x000000ffff097224 */ /* 0x000fe400078e0005 */
[----:B------:R-:W-:Y:S02]  /*0600*/  IMAD.MOV.U32 R4, RZ, RZ, RZ ;  /* 0x000000ffff047224 */ /* 0x000fe400078e00ff */
[----:B------:R-:W-:-:S07]  /*0610*/  IMAD.MOV.U32 R5, RZ, RZ, 0x406fe000 ;  /* 0x406fe000ff057424 */ /* 0x000fce00078e00ff */
[----:B------:R-:W-:Y:S05]  /*0620*/  CALL.REL.NOINC `($__internal_1_$__cuda_sm20_div_rn_f64_full) ;  /* 0x00000004000c7944 */ /* 0x000fea0003c00000 */
[----:B------:R-:W-:Y:S02]  /*0630*/  IMAD.MOV.U32 R2, RZ, RZ, R4 ;  /* 0x000000ffff027224 */ /* 0x000fe400078e0004 */
[----:B------:R-:W-:-:S07]  /*0640*/  IMAD.MOV.U32 R3, RZ, RZ, R5 ;  /* 0x000000ffff037224 */ /* 0x000fce00078e0005 */
.L_x_12:
[----:B------:R-:W0:Y:S01]  /*0650*/  MUFU.RCP64H R5, R3 ;  /* 0x0000000300057308 */ /* 0x000e220000001800 */
[----:B------:R-:W-:Y:S01]  /*0660*/  IMAD.MOV.U32 R4, RZ, RZ, 0x1 ;  /* 0x00000001ff047424 */ /* 0x000fe200078e00ff */
[----:B------:R-:W1:Y:S01]  /*0670*/  LDCU UR4, c[0x0][0x39c] ;  /* 0x00007380ff0477ac */ /* 0x000e620008000800 */
[----:B------:R-:W-:Y:S01]  /*0680*/  FSETP.GEU.AND P1, PT, |R7|, 6.5827683646048100446e-37, PT ;  /* 0x036000000700780b */ /* 0x000fe20003f2e200 */
[----:B------:R-:W-:Y:S03]  /*0690*/  BSSY.RECONVERGENT B0, `(.L_x_13) ;  /* 0x0000012000007945 */ /* 0x000fe60003800200 */
[----:B0-----:R-:W-:Y:S01]  /*06a0*/  DFMA R8, R4, -R2, 1 ;  /* 0x3ff000000408742b */ /* 0x001fe20000000802 */
[----:B-1----:R-:W-:-:S07]  /*06b0*/  UIADD3 UR4, UPT, UPT, UR4, -0x1, URZ ;  /* 0xffffffff04047890 */ /* 0x002fce000fffe0ff */
[----:B------:R-:W-:-:S08]  /*06c0*/  DFMA R8, R8, R8, R8 ;  /* 0x000000080808722b */ /* 0x000fd00000000008 */
[----:B------:R-:W-:-:S08]  /*06d0*/  DFMA R8, R4, R8, R4 ;  /* 0x000000080408722b */ /* 0x000fd00000000004 */
[----:B------:R-:W-:-:S08]  /*06e0*/  DFMA R4, R8, -R2, 1 ;  /* 0x3ff000000804742b */ /* 0x000fd00000000802 */
[----:B------:R-:W-:-:S08]  /*06f0*/  DFMA R4, R8, R4, R8 ;  /* 0x000000040804722b */ /* 0x000fd00000000008 */
[----:B------:R-:W-:-:S08]  /*0700*/  DMUL R8, R6, R4 ;  /* 0x0000000406087228 */ /* 0x000fd00000000000 */
[----:B------:R-:W-:-:S08]  /*0710*/  DFMA R10, R8, -R2, R6 ;  /* 0x80000002080a722b */ /* 0x000fd00000000006 */
[----:B------:R-:W-:-:S10]  /*0720*/  DFMA R4, R4, R10, R8 ;  /* 0x0000000a0404722b */ /* 0x000fd40000000008 */
[----:B------:R-:W-:-:S05]  /*0730*/  FFMA R0, RZ, R3, R5 ;  /* 0x00000003ff007223 */ /* 0x000fca0000000005 */
[----:B------:R-:W-:-:S13]  /*0740*/  FSETP.GT.AND P0, PT, |R0|, 1.469367938527859385e-39, PT ;  /* 0x001000000000780b */ /* 0x000fda0003f04200 */
[----:B------:R-:W-:Y:S05]  /*0750*/  @P0 BRA P1, `(.L_x_14) ;  /* 0x0000000000140947 */ /* 0x000fea0000800000 */
[----:B------:R-:W-:Y:S01]  /*0760*/  IMAD.MOV.U32 R4, RZ, RZ, R6 ;  /* 0x000000ffff047224 */ /* 0x000fe200078e0006 */
[----:B------:R-:W-:Y:S01]  /*0770*/  MOV R9, R3 ;  /* 0x0000000300097202 */ /* 0x000fe20000000f00 */
[----:B------:R-:W-:Y:S01]  /*0780*/  IMAD.MOV.U32 R5, RZ, RZ, R7 ;  /* 0x000000ffff057224 */ /* 0x000fe200078e0007 */
[----:B------:R-:W-:-:S07]  /*0790*/  MOV R0, 0x7b0 ;  /* 0x000007b000007802 */ /* 0x000fce0000000f00 */
[----:B------:R-:W-:Y:S05]  /*07a0*/  CALL.REL.NOINC `($__internal_1_$__cuda_sm20_div_rn_f64_full) ;  /* 0x0000000000ac7944 */ /* 0x000fea0003c00000 */
.L_x_14:
[----:B------:R-:W-:Y:S05]  /*07b0*/  BSYNC.RECONVERGENT B0 ;  /* 0x0000000000007941 */ /* 0x000fea0003800200 */
.L_x_13:
[----:B------:R-:W0:Y:S01]  /*07c0*/  LDC R10, c[0x0][0x39c] ;  /* 0x0000e700ff0a7b82 */ /* 0x000e220000000800 */
[----:B------:R-:W1:Y:S01]  /*07d0*/  LDCU UR5, c[0x0][0x388] ;  /* 0x00007100ff0577ac */ /* 0x000e620008000800 */
[----:B------:R-:W2:Y:S01]  /*07e0*/  LDCU.64 UR8, c[0x0][0x380] ;  /* 0x00007000ff0877ac */ /* 0x000ea20008000a00 */
[----:B-1----:R-:W-:Y:S01]  /*07f0*/  IMAD R12, R12, UR5, R13 ;  /* 0x000000050c0c7c24 */ /* 0x002fe2000f8e020d */
[----:B0-----:R-:W-:-:S04]  /*0800*/  IABS R9, R10 ;  /* 0x0000000a00097213 */ /* 0x001fc80000000000 */
[C---:B--2---:R-:W-:Y:S01]  /*0810*/  IADD3 R2, P0, PT, R12.reuse, UR8, RZ ;  /* 0x000000080c027c10 */ /* 0x044fe2000ff1e0ff */
[----:B------:R-:W0:Y:S03]  /*0820*/  I2F.RP R8, R9 ;  /* 0x0000000900087306 */ /* 0x000e260000209400 */
[----:B------:R-:W-:-:S05]  /*0830*/  LEA.HI.X.SX32 R3, R12, UR9, 0x1, P0 ;  /* 0x000000090c037c11 */ /* 0x000fca00080f0eff */
[----:B------:R1:W5:Y:S01]  /*0840*/  LDG.E.U8 R0, desc[UR6][R2.64] ;  /* 0x0000000602007981 */ /* 0x000362000c1e1100 */
[----:B0-----:R-:W0:Y:S02]  /*0850*/  MUFU.RCP R8, R8 ;  /* 0x0000000800087308 */ /* 0x001e240000001000 */
[----:B0-----:R-:W-:-:S06]  /*0860*/  VIADD R6, R8, 0xffffffe ;  /* 0x0ffffffe08067836 */ /* 0x001fcc0000000000 */
[----:B------:R0:W2:Y:S02]  /*0870*/  F2I.FTZ.U32.TRUNC.NTZ R7, R6 ;  /* 0x0000000600077305 */ /* 0x0000a4000021f000 */
[----:B0-----:R-:W-:Y:S02]  /*0880*/  IMAD.MOV.U32 R6, RZ, RZ, RZ ;  /* 0x000000ffff067224 */ /* 0x001fe400078e00ff */
[----:B--2---:R-:W-:-:S04]  /*0890*/  IMAD.MOV R12, RZ, RZ, -R7 ;  /* 0x000000ffff0c7224 */ /* 0x004fc800078e0a07 */
[----:B------:R-:W-:-:S04]  /*08a0*/  IMAD R11, R12, R9, RZ ;  /* 0x000000090c0b7224 */ /* 0x000fc800078e02ff */
[----:B------:R-:W-:Y:S01]  /*08b0*/  IMAD.HI.U32 R7, R7, R11, R6 ;  /* 0x0000000b07077227 */ /* 0x000fe200078e0006 */
[----:B------:R-:W-:-:S05]  /*08c0*/  MOV R6, 0x9e0 ;  /* 0x000009e000067802 */ /* 0x000fca0000000f00 */
[----:B------:R-:W-:-:S04]  /*08d0*/  IMAD.HI.U32 R7, R7, 0x100, RZ ;  /* 0x0000010007077827 */ /* 0x000fc800078e00ff */
[----:B-1----:R-:W-:-:S04]  /*08e0*/  IMAD.MOV R2, RZ, RZ, -R7 ;  /* 0x000000ffff027224 */ /* 0x002fc800078e0a07 */
[----:B------:R-:W-:-:S05]  /*08f0*/  IMAD R2, R9, R2, 0x100 ;  /* 0x0000010009027424 */ /* 0x000fca00078e0202 */
[----:B------:R-:W-:-:S13]  /*0900*/  ISETP.GT.U32.AND P1, PT, R9, R2, PT ;  /* 0x000000020900720c */ /* 0x000fda0003f24070 */
[----:B------:R-:W-:Y:S02]  /*0910*/  @!P1 IMAD.IADD R2, R2, 0x1, -R9 ;  /* 0x0000000102029824 */ /* 0x000fe400078e0a09 */
[----:B------:R-:W-:Y:S01]  /*0920*/  @!P1 VIADD R7, R7, 0x1 ;  /* 0x0000000107079836 */ /* 0x000fe20000000000 */
[----:B------:R-:W-:Y:S02]  /*0930*/  ISETP.NE.AND P1, PT, R10, RZ, PT ;  /* 0x000000ff0a00720c */ /* 0x000fe40003f25270 */
[----:B------:R-:W-:Y:S02]  /*0940*/  ISETP.GE.U32.AND P0, PT, R2, R9, PT ;  /* 0x000000090200720c */ /* 0x000fe40003f06070 */
[----:B------:R-:W-:-:S04]  /*0950*/  LOP3.LUT R2, R10, 0x100, RZ, 0x3c, !PT ;  /* 0x000001000a027812 */ /* 0x000fc800078e3cff */
[----:B------:R-:W-:Y:S02]  /*0960*/  ISETP.GE.AND P2, PT, R2, RZ, PT ;  /* 0x000000ff0200720c */ /* 0x000fe40003f46270 */
[----:B------:R-:W0:Y:S05]  /*0970*/  F2I.F64.TRUNC R2, R4 ;  /* 0x0000000400027311 */ /* 0x000e2a000030d100 */
[----:B------:R-:W-:-:S06]  /*0980*/  @P0 VIADD R7, R7, 0x1 ;  /* 0x0000000107070836 */ /* 0x000fcc0000000000 */
[----:B------:R-:W-:Y:S01]  /*0990*/  @!P2 IMAD.MOV R7, RZ, RZ, -R7 ;  /* 0x000000ffff07a224 */ /* 0x000fe200078e0a07 */
[----:B------:R-:W-:Y:S02]  /*09a0*/  @!P1 LOP3.LUT R7, RZ, R10, RZ, 0x33, !PT ;  /* 0x0000000aff079212 */ /* 0x000fe400078e33ff */
[----:B0-----:R-:W-:Y:S02]  /*09b0*/  VIMNMX R2, PT, PT, R2, UR4, PT ;  /* 0x0000000402027c48 */ /* 0x001fe4000bfe0100 */
[----:B------:R-:W-:-:S07]  /*09c0*/  PRMT R9, R7, 0x9910, RZ ;  /* 0x0000991007097816 */ /* 0x000fce00000000ff */
[----:B-----5:R-:W-:Y:S05]  /*09d0*/  CALL.REL.NOINC `($__internal_2_$__cuda_sm20_div_s16) ;  /* 0x00000004009c7944 */ /* 0x020fea0003c00000 */
[----:B------:R-:W0:Y:S01]  /*09e0*/  LDC.64 R4, c[0x0][0x390] ;  /* 0x0000e400ff047b82 */ /* 0x000e220000000a00 */
[----:B------:R-:W1:Y:S01]  /*09f0*/  LDCU UR4, c[0x0][0x398] ;  /* 0x00007300ff0477ac */ /* 0x000e620008000800 */
[----:B------:R-:W-:Y:S01]  /*0a00*/  PRMT R3, R0, 0x9910, RZ ;  /* 0x0000991000037816 */ /* 0x000fe200000000ff */
[----:B------:R-:W-:-:S04]  /*0a10*/  IMAD.MOV.U32 R7, RZ, RZ, 0x1 ;  /* 0x00000001ff077424 */ /* 0x000fc800078e00ff */
[----:B-1----:R-:W-:-:S04]  /*0a20*/  IMAD R3, R3, UR4, R2 ;  /* 0x0000000403037c24 */ /* 0x002fc8000f8e0202 */
[----:B0-----:R-:W-:-:S05]  /*0a30*/  IMAD.WIDE R2, R3, 0x4, R4 ;  /* 0x0000000403027825 */ /* 0x001fca00078e0204 */
[----:B------:R-:W-:Y:S01]  /*0a40*/  REDG.E.ADD.STRONG.GPU desc[UR6][R2.64], R7 ;  /* 0x000000070200798e */ /* 0x000fe2000c12e106 */
[----:B------:R-:W-:Y:S05]  /*0a50*/  EXIT ;  /* 0x000000000000794d */ /* 0x000fea0003800000 */
        .weak           $__internal_1_$__cuda_sm20_div_rn_f64_full
        .type           $__internal_1_$__cuda_sm20_div_rn_f64_full,@function
        .size           $__internal_1_$__cuda_sm20_div_rn_f64_full,($__internal_2_$__cuda_sm20_div_s16 - $__internal_1_$__cuda_sm20_div_rn_f64_full)
$__internal_1_$__cuda_sm20_div_rn_f64_full:
[C---:B------:R-:W-:Y:S01]  /*0a60*/  FSETP.GEU.AND P0, PT, |R9|.reuse, 1.469367938527859385e-39, PT ;  /* 0x001000000900780b */ /* 0x040fe20003f0e200 */
[----:B------:R-:W-:Y:S01]  /*0a70*/  IMAD.MOV.U32 R8, RZ, RZ, R2 ;  /* 0x000000ffff087224 */ /* 0x000fe200078e0002 */
[----:B------:R-:W-:Y:S01]  /*0a80*/  LOP3.LUT R10, R9, 0x800fffff, RZ, 0xc0, !PT ;  /* 0x800fffff090a7812 */ /* 0x000fe200078ec0ff */
[----:B------:R-:W-:Y:S01]  /*0a90*/  IMAD.MOV.U32 R16, RZ, RZ, 0x1 ;  /* 0x00000001ff107424 */ /* 0x000fe200078e00ff */
[C---:B------:R-:W-:Y:S01]  /*0aa0*/  FSETP.GEU.AND P2, PT, |R5|.reuse, 1.469367938527859385e-39, PT ;  /* 0x001000000500780b */ /* 0x040fe20003f4e200 */
[----:B------:R-:W-:Y:S01]  /*0ab0*/  BSSY.RECONVERGENT B1, `(.L_x_15) ;  /* 0x0000054000017945 */ /* 0x000fe20003800200 */
[----:B------:R-:W-:Y:S02]  /*0ac0*/  LOP3.LUT R11, R10, 0x3ff00000, RZ, 0xfc, !PT ;  /* 0x3ff000000a0b7812 */ /* 0x000fe400078efcff */
[----:B------:R-:W-:Y:S02]  /*0ad0*/  MOV R10, R2 ;  /* 0x00000002000a7202 */ /* 0x000fe40000000f00 */
[----:B------:R-:W-:-:S02]  /*0ae0*/  LOP3.LUT R15, R5, 0x7ff00000, RZ, 0xc0, !PT ;  /* 0x7ff00000050f7812 */ /* 0x000fc400078ec0ff */
[----:B------:R-:W-:Y:S01]  /*0af0*/  LOP3.LUT R20, R9, 0x7ff00000, RZ, 0xc0, !PT ;  /* 0x7ff0000009147812 */ /* 0x000fe200078ec0ff */
[----:B------:R-:W-:-:S03]  /*0b00*/  @!P0 DMUL R10, R8, 8.98846567431157953865e+307 ;  /* 0x7fe00000080a8828 */ /* 0x000fc60000000000 */
[----:B------:R-:W-:Y:S02]  /*0b10*/  ISETP.GE.U32.AND P1, PT, R15, R20, PT ;  /* 0x000000140f00720c */ /* 0x000fe40003f26070 */
[----:B------:R-:W-:Y:S01]  /*0b20*/  @!P2 LOP3.LUT R14, R9, 0x7ff00000, RZ, 0xc0, !PT ;  /* 0x7ff00000090ea812 */ /* 0x000fe200078ec0ff */
[----:B------:R-:W0:Y:S03]  /*0b30*/  MUFU.RCP64H R17, R11 ;  /* 0x0000000b00117308 */ /* 0x000e260000001800 */
[----:B------:R-:W-:Y:S01]  /*0b40*/  @!P2 ISETP.GE.U32.AND P3, PT, R15, R14, PT ;  /* 0x0000000e0f00a20c */ /* 0x000fe20003f66070 */
[----:B------:R-:W-:-:S05]  /*0b50*/  IMAD.MOV.U32 R14, RZ, RZ, 0x1ca00000 ;  /* 0x1ca00000ff0e7424 */ /* 0x000fca00078e00ff */
[----:B------:R-:W-:-:S04]  /*0b60*/  @!P2 SEL R19, R14, 0x63400000, !P3 ;  /* 0x634000000e13a807 */ /* 0x000fc80005800000 */
[----:B------:R-:W-:Y:S01]  /*0b70*/  @!P2 LOP3.LUT R22, R19, 0x80000000, R5, 0xf8, !PT ;  /* 0x800000001316a812 */ /* 0x000fe200078ef805 */
[----:B0-----:R-:W-:-:S03]  /*0b80*/  DFMA R2, R16, -R10, 1 ;  /* 0x3ff000001002742b */ /* 0x001fc6000000080a */
[----:B------:R-:W-:Y:S01]  /*0b90*/  @!P2 LOP3.LUT R23, R22, 0x100000, RZ, 0xfc, !PT ;  /* 0x001000001617a812 */ /* 0x000fe200078efcff */
[----:B------:R-:W-:-:S04]  /*0ba0*/  @!P2 IMAD.MOV.U32 R22, RZ, RZ, RZ ;  /* 0x000000ffff16a224 */ /* 0x000fc800078e00ff */
[----:B------:R-:W-:-:S08]  /*0bb0*/  DFMA R2, R2, R2, R2 ;  /* 0x000000020202722b */ /* 0x000fd00000000002 */
[----:B------:R-:W-:Y:S01]  /*0bc0*/  DFMA R16, R16, R2, R16 ;  /* 0x000000021010722b */ /* 0x000fe20000000010 */
[----:B------:R-:W-:Y:S01]  /*0bd0*/  SEL R3, R14, 0x63400000, !P1 ;  /* 0x634000000e037807 */ /* 0x000fe20004800000 */
[----:B------:R-:W-:-:S03]  /*0be0*/  IMAD.MOV.U32 R2, RZ, RZ, R4 ;  /* 0x000000ffff027224 */ /* 0x000fc600078e0004 */
[----:B------:R-:W-:-:S03]  /*0bf0*/  LOP3.LUT R3, R3, 0x800fffff, R5, 0xf8, !PT ;  /* 0x800fffff03037812 */ /* 0x000fc600078ef805 */
[----:B------:R-:W-:-:S03]  /*0c00*/  DFMA R18, R16, -R10, 1 ;  /* 0x3ff000001012742b */ /* 0x000fc6000000080a */
[----:B------:R-:W-:Y:S01]  /*0c10*/  @!P2 DFMA R2, R2, 2, -R22 ;  /* 0x400000000202a82b */ /* 0x000fe20000000816 */
[----:B------:R-:W-:-:S04]  /*0c20*/  IMAD.MOV.U32 R22, RZ, RZ, R15 ;  /* 0x000000ffff167224 */ /* 0x000fc800078e000f */
[----:B------:R-:W-:Y:S01]  /*0c30*/  DFMA R16, R16, R18, R16 ;  /* 0x000000121010722b */ /* 0x000fe20000000010 */
[----:B------:R-:W-:Y:S01]  /*0c40*/  IMAD.MOV.U32 R23, RZ, RZ, R20 ;  /* 0x000000ffff177224 */ /* 0x000fe200078e0014 */
[----:B------:R-:W-:-:S03]  /*0c50*/  @!P0 LOP3.LUT R23, R11, 0x7ff00000, RZ, 0xc0, !PT ;  /* 0x7ff000000b178812 */ /* 0x000fc600078ec0ff */
[----:B------:R-:W-:Y:S02]  /*0c60*/  @!P2 LOP3.LUT R22, R3, 0x7ff00000, RZ, 0xc0, !PT ;  /* 0x7ff000000316a812 */ /* 0x000fe400078ec0ff */
[----:B------:R-:W-:Y:S01]  /*0c70*/  VIADD R25, R23, 0xffffffff ;  /* 0xffffffff17197836 */ /* 0x000fe20000000000 */
[----:B------:R-:W-:Y:S02]  /*0c80*/  DMUL R18, R16, R2 ;  /* 0x0000000210127228 */ /* 0x000fe40000000000 */
[----:B------:R-:W-:-:S05]  /*0c90*/  VIADD R24, R22, 0xffffffff ;  /* 0xffffffff16187836 */ /* 0x000fca0000000000 */
[----:B------:R-:W-:Y:S01]  /*0ca0*/  ISETP.GT.U32.AND P0, PT, R24, 0x7feffffe, PT ;  /* 0x7feffffe1800780c */ /* 0x000fe20003f04070 */
[----:B------:R-:W-:-:S03]  /*0cb0*/  DFMA R20, R18, -R10, R2 ;  /* 0x8000000a1214722b */ /* 0x000fc60000000002 */
[----:B------:R-:W-:-:S05]  /*0cc0*/  ISETP.GT.U32.OR P0, PT, R25, 0x7feffffe, P0 ;  /* 0x7feffffe1900780c */ /* 0x000fca0000704470 */
[----:B------:R-:W-:-:S08]  /*0cd0*/  DFMA R16, R16, R20, R18 ;  /* 0x000000141010722b */ /* 0x000fd00000000012 */
[----:B------:R-:W-:Y:S05]  /*0ce0*/  @P0 BRA `(.L_x_16) ;  /* 0x00000000006c0947 */ /* 0x000fea0003800000 */
[----:B------:R-:W-:-:S04]  /*0cf0*/  LOP3.LUT R18, R9, 0x7ff00000, RZ, 0xc0, !PT ;  /* 0x7ff0000009127812 */ /* 0x000fc800078ec0ff */
[CC--:B------:R-:W-:Y:S02]  /*0d00*/  VIADDMNMX R4, R15.reuse, -R18.reuse, 0xb9600000, !PT ;  /* 0xb96000000f047446 */ /* 0x0c0fe40007800912 */
[----:B------:R-:W-:Y:S02]  /*0d10*/  ISETP.GE.U32.AND P0, PT, R15, R18, PT ;  /* 0x000000120f00720c */ /* 0x000fe40003f06070 */
[----:B------:R-:W-:Y:S02]  /*0d20*/  VIMNMX R4, PT, PT, R4, 0x46a00000, PT ;  /* 0x46a0000004047848 */ /* 0x000fe40003fe0100 */
[----:B------:R-:W-:-:S05]  /*0d30*/  SEL R5, R14, 0x63400000, !P0 ;  /* 0x634000000e057807 */ /* 0x000fca0004000000 */
[----:B------:R-:W-:Y:S01]  /*0d40*/  IMAD.IADD R18, R4, 0x1, -R5 ;  /* 0x0000000104127824 */ /* 0x000fe200078e0a05 */
[----:B------:R-:W-:-:S03]  /*0d50*/  MOV R4, RZ ;  /* 0x000000ff00047202 */ /* 0x000fc60000000f00 */
[----:B------:R-:W-:-:S06]  /*0d60*/  VIADD R5, R18, 0x7fe00000 ;  /* 0x7fe0000012057836 */ /* 0x000fcc0000000000 */
[----:B------:R-:W-:-:S10]  /*0d70*/  DMUL R14, R16, R4 ;  /* 0x00000004100e7228 */ /* 0x000fd40000000000 */
[----:B------:R-:W-:-:S13]  /*0d80*/  FSETP.GTU.AND P0, PT, |R15|, 1.469367938527859385e-39, PT ;  /* 0x001000000f00780b */ /* 0x000fda0003f0c200 */
[----:B------:R-:W-:Y:S05]  /*0d90*/  @P0 BRA `(.L_x_17) ;  /* 0x0000000000940947 */ /* 0x000fea0003800000 */
[----:B------:R-:W-:Y:S01]  /*0da0*/  DFMA R2, R16, -R10, R2 ;  /* 0x8000000a1002722b */ /* 0x000fe20000000002 */
[----:B------:R-:W-:-:S09]  /*0db0*/  IMAD.MOV.U32 R4, RZ, RZ, RZ ;  /* 0x000000ffff047224 */ /* 0x000fd200078e00ff */
[C---:B------:R-:W-:Y:S02]  /*0dc0*/  FSETP.NEU.AND P0, PT, R3.reuse, RZ, PT ;  /* 0x000000ff0300720b */ /* 0x040fe40003f0d000 */
[----:B------:R-:W-:-:S04]  /*0dd0*/  LOP3.LUT R9, R3, 0x80000000, R9, 0x48, !PT ;  /* 0x8000000003097812 */ /* 0x000fc800078e4809 */
[----:B------:R-:W-:-:S07]  /*0de0*/  LOP3.LUT R5, R9, R5, RZ, 0xfc, !PT ;  /* 0x0000000509057212 */ /* 0x000fce00078efcff */
[----:B------:R-:W-:Y:S05]  /*0df0*/  @!P0 BRA `(.L_x_17) ;  /* 0x00000000007c8947 */ /* 0x000fea0003800000 */
[----:B------:R-:W-:Y:S01]  /*0e00*/  IMAD.MOV R3, RZ, RZ, -R18 ;  /* 0x000000ffff037224 */ /* 0x000fe200078e0a12 */
[----:B------:R-:W-:Y:S01]  /*0e10*/  DMUL.RP R4, R16, R4 ;  /* 0x0000000410047228 */ /* 0x000fe20000008000 */
[----:B------:R-:W-:-:S06]  /*0e20*/  IMAD.MOV.U32 R2, RZ, RZ, RZ ;  /* 0x000000ffff027224 */ /* 0x000fcc00078e00ff */
[----:B------:R-:W-:-:S03]  /*0e30*/  DFMA R2, R14, -R2, R16 ;  /* 0x800000020e02722b */ /* 0x000fc60000000010 */
[----:B------:R-:W-:-:S03]  /*0e40*/  LOP3.LUT R9, R5, R9, RZ, 0x3c, !PT ;  /* 0x0000000905097212 */ /* 0x000fc600078e3cff */
[----:B------:R-:W-:-:S04]  /*0e50*/  IADD3 R2, PT, PT, -R18, -0x43300000, RZ ;  /* 0xbcd0000012027810 */ /* 0x000fc80007ffe1ff */
[----:B------:R-:W-:-:S04]  /*0e60*/  FSETP.NEU.AND P0, PT, |R3|, R2, PT ;  /* 0x000000020300720b */ /* 0x000fc80003f0d200 */
[----:B------:R-:W-:Y:S02]  /*0e70*/  FSEL R14, R4, R14, !P0 ;  /* 0x0000000e040e7208 */ /* 0x000fe40004000000 */
[----:B------:R-:W-:Y:S01]  /*0e80*/  FSEL R15, R9, R15, !P0 ;  /* 0x0000000f090f7208 */ /* 0x000fe20004000000 */
[----:B------:R-:W-:Y:S06]  /*0e90*/  BRA `(.L_x_17) ;  /* 0x0000000000547947 */ /* 0x000fec0003800000 */
.L_x_16:
[----:B------:R-:W-:-:S14]  /*0ea0*/  DSETP.NAN.AND P0, PT, R4, R4, PT ;  /* 0x000000040400722a */ /* 0x000fdc0003f08000 */
[----:B------:R-:W-:Y:S05]  /*0eb0*/  @P0 BRA `(.L_x_18) ;  /* 0x0000000000440947 */ /* 0x000fea0003800000 */
[----:B------:R-:W-:-:S14]  /*0ec0*/  DSETP.NAN.AND P0, PT, R8, R8, PT ;  /* 0x000000080800722a */ /* 0x000fdc0003f08000 */
[----:B------:R-:W-:Y:S05]  /*0ed0*/  @P0 BRA `(.L_x_19) ;  /* 0x0000000000300947 */ /* 0x000fea0003800000 */
[----:B------:R-:W-:Y:S01]  /*0ee0*/  ISETP.NE.AND P0, PT, R22, R23, PT ;  /* 0x000000171600720c */ /* 0x000fe20003f05270 */
[----:B------:R-:W-:Y:S02]  /*0ef0*/  IMAD.MOV.U32 R14, RZ, RZ, 0x0 ;  /* 0x00000000ff0e7424 */ /* 0x000fe400078e00ff */
[----:B------:R-:W-:-:S10]  /*0f00*/  IMAD.MOV.U32 R15, RZ, RZ, -0x80000 ;  /* 0xfff80000ff0f7424 */ /* 0x000fd400078e00ff */
[----:B------:R-:W-:Y:S05]  /*0f10*/  @!P0 BRA `(.L_x_17) ;  /* 0x0000000000348947 */ /* 0x000fea0003800000 */
[----:B------:R-:W-:Y:S02]  /*0f20*/  ISETP.NE.AND P0, PT, R22, 0x7ff00000, PT ;  /* 0x7ff000001600780c */ /* 0x000fe40003f05270 */
[----:B------:R-:W-:Y:S02]  /*0f30*/  LOP3.LUT R15, R5, 0x80000000, R9, 0x48, !PT ;  /* 0x80000000050f7812 */ /* 0x000fe400078e4809 */
[----:B------:R-:W-:-:S13]  /*0f40*/  ISETP.EQ.OR P0, PT, R23, RZ, !P0 ;  /* 0x000000ff1700720c */ /* 0x000fda0004702670 */
[----:B------:R-:W-:Y:S01]  /*0f50*/  @P0 LOP3.LUT R2, R15, 0x7ff00000, RZ, 0xfc, !PT ;  /* 0x7ff000000f020812 */ /* 0x000fe200078efcff */
[----:B------:R-:W-:Y:S02]  /*0f60*/  @!P0 IMAD.MOV.U32 R14, RZ, RZ, RZ ;  /* 0x000000ffff0e8224 */ /* 0x000fe400078e00ff */
[----:B------:R-:W-:Y:S02]  /*0f70*/  @P0 IMAD.MOV.U32 R14, RZ, RZ, RZ ;  /* 0x000000ffff0e0224 */ /* 0x000fe400078e00ff */
[----:B------:R-:W-:Y:S01]  /*0f80*/  @P0 IMAD.MOV.U32 R15, RZ, RZ, R2 ;  /* 0x000000ffff0f0224 */ /* 0x000fe200078e0002 */
[----:B------:R-:W-:Y:S06]  /*0f90*/  BRA `(.L_x_17) ;  /* 0x0000000000147947 */ /* 0x000fec0003800000 */
.L_x_19:
[----:B------:R-:W-:Y:S01]  /*0fa0*/  LOP3.LUT R15, R9, 0x80000, RZ, 0xfc, !PT ;  /* 0x00080000090f7812 */ /* 0x000fe200078efcff */
[----:B------:R-:W-:Y:S01]  /*0fb0*/  IMAD.MOV.U32 R14, RZ, RZ, R8 ;  /* 0x000000ffff0e7224 */ /* 0x000fe200078e0008 */
[----:B------:R-:W-:Y:S06]  /*0fc0*/  BRA `(.L_x_17) ;  /* 0x0000000000087947 */ /* 0x000fec0003800000 */
.L_x_18:
[----:B------:R-:W-:Y:S02]  /*0fd0*/  LOP3.LUT R15, R5, 0x80000, RZ, 0xfc, !PT ;  /* 0x00080000050f7812 */ /* 0x000fe400078efcff */
[----:B------:R-:W-:-:S07]  /*0fe0*/  MOV R14, R4 ;  /* 0x00000004000e7202 */ /* 0x000fce0000000f00 */
.L_x_17:
[----:B------:R-:W-:Y:S05]  /*0ff0*/  BSYNC.RECONVERGENT B1 ;  /* 0x0000000000017941 */ /* 0x000fea0003800200 */
.L_x_15:
[----:B------:R-:W-:Y:S02]  /*1000*/  IMAD.MOV.U32 R2, RZ, RZ, R0 ;  /* 0x000000ffff027224 */ /* 0x000fe400078e0000 */
[----:B------:R-:W-:Y:S02]  /*1010*/  IMAD.MOV.U32 R3, RZ, RZ, 0x0 ;  /* 0x00000000ff037424 */ /* 0x000fe400078e00ff */
[----:B------:R-:W-:Y:S02]  /*1020*/  IMAD.MOV.U32 R4, RZ, RZ, R14 ;  /* 0x000000ffff047224 */ /* 0x000fe400078e000e */
[----:B------:R-:W-:Y:S01]  /*1030*/  IMAD.MOV.U32 R5, RZ, RZ, R15 ;  /* 0x000000ffff057224 */ /* 0x000fe200078e000f */
[----:B------:R-:W-:Y:S06]  /*1040*/  RET.REL.NODEC R2 `(_Z18compute2DHistogramPKhiiPiii) ;  /* 0xffffffec02ec7950 */ /* 0x000fec0003c3ffff */
        .weak           $__internal_2_$__cuda_sm20_div_s16
        .type           $__internal_2_$__cuda_sm20_div_s16,@function
        .size           $__internal_2_$__cuda_sm20_div_s16,($__internal_3_$__cuda_sm20_sqrt_rn_f32_slowpath - $__internal_2_$__cuda_sm20_div_s16)
$__internal_2_$__cuda_sm20_div_s16:
[----:B------:R-:W-:Y:S01]  /*1050*/  IABS R8, R9 ;  /* 0x0000000900087213 */ /* 0x000fe20000000000 */
[----:B------:R-:W-:Y:S01]  /*1060*/  IMAD.MOV.U32 R4, RZ, RZ, 0x4b800000 ;  /* 0x4b800000ff047424 */ /* 0x000fe200078e00ff */
[-C--:B------:R-:W-:Y:S02]  /*1070*/  IABS R7, R0.reuse ;  /* 0x0000000000077213 */ /* 0x080fe40000000000 */
[----:B------:R-:W0:Y:S01]  /*1080*/  I2F.U16 R3, R8 ;  /* 0x0000000800037306 */ /* 0x000e220000101000 */
[----:B------:R-:W-:-:S04]  /*1090*/  LOP3.LUT R0, R9, R0, RZ, 0x3c, !PT ;  /* 0x0000000009007212 */ /* 0x000fc800078e3cff */
[----:B------:R-:W-:Y:S02]  /*10a0*/  SHF.R.U32.HI R0, RZ, 0x1f, R0 ;  /* 0x0000001fff007819 */ /* 0x000fe40000011600 */
[C---:B0-----:R-:W-:Y:S02]  /*10b0*/  FSETP.GEU.AND P1, PT, |R3|.reuse, 1.175494350822287508e-38, PT ;  /* 0x008000000300780b */ /* 0x041fe40003f2e200 */
[----:B------:R-:W-:Y:S02]  /*10c0*/  FSETP.GT.AND P0, PT, |R3|, 8.50705917302346158658e+37, PT ;  /* 0x7e8000000300780b */ /* 0x000fe40003f04200 */
[----:B------:R-:W-:-:S04]  /*10d0*/  FSEL R4, R4, 1, !P1 ;  /* 0x3f80000004047808 */ /* 0x000fc80004800000 */
[----:B------:R-:W-:Y:S02]  /*10e0*/  FSEL R4, R4, 0.25, !P0 ;  /* 0x3e80000004047808 */ /* 0x000fe40004000000 */
[----:B------:R-:W-:-:S03]  /*10f0*/  ISETP.NE.AND P0, PT, R9, RZ, PT ;  /* 0x000000ff0900720c */ /* 0x000fc60003f05270 */
[----:B------:R-:W-:Y:S02]  /*1100*/  FMUL R5, R3, R4 ;  /* 0x0000000403057220 */ /* 0x000fe40000400000 */
[----:B------:R-:W-:Y:S08]  /*1110*/  I2F.U16.RZ R3, R7 ;  /* 0x0000000700037306 */ /* 0x000ff0000010d000 */
[----:B------:R-:W0:Y:S02]  /*1120*/  MUFU.RCP R5, R5 ;  /* 0x0000000500057308 */ /* 0x000e240000001000 */
[----:B0-----:R-:W-:-:S04]  /*1130*/  FMUL R4, R4, R5 ;  /* 0x0000000504047220 */ /* 0x001fc80000400000 */
[----:B------:R-:W-:-:S04]  /*1140*/  VIADD R4, R4, 0x2 ;  /* 0x0000000204047836 */ /* 0x000fc80000000000 */
[----:B------:R-:W-:Y:S01]  /*1150*/  FMUL.RZ R3, R3, R4 ;  /* 0x0000000403037220 */ /* 0x000fe2000040c000 */
[----:B------:R-:W-:-:S05]  /*1160*/  IMAD.MOV R4, RZ, RZ, -R0 ;  /* 0x000000ffff047224 */ /* 0x000fca00078e0a00 */
[----:B------:R-:W0:Y:S02]  /*1170*/  F2I.U32.TRUNC.NTZ R3, R3 ;  /* 0x0000000300037305 */ /* 0x000e24000020f000 */
[----:B0-----:R-:W-:Y:S02]  /*1180*/  LOP3.LUT R5, R4, 0xffff, R3, 0x78, !PT ;  /* 0x0000ffff04057812 */ /* 0x001fe400078e7803 */
[----:B------:R-:W-:-:S03]  /*1190*/  MOV R4, R6 ;  /* 0x0000000600047202 */ /* 0x000fc60000000f00 */
[----:B------:R-:W-:Y:S02]  /*11a0*/  IMAD.IADD R0, R0, 0x1, R5 ;  /* 0x0000000100007824 */ /* 0x000fe400078e0205 */
[----:B------:R-:W-:Y:S02]  /*11b0*/  IMAD.MOV.U32 R5, RZ, RZ, 0x0 ;  /* 0x00000000ff057424 */ /* 0x000fe400078e00ff */
[----:B------:R-:W-:Y:S02]  /*11c0*/  @!P0 IMAD.MOV.U32 R0, RZ, RZ, -0x1 ;  /* 0xffffffffff008424 */ /* 0x000fe400078e00ff */
[----:B------:R-:W-:Y:S05]  /*11d0*/  RET.REL.NODEC R4 `(_Z18compute2DHistogramPKhiiPiii) ;  /* 0xffffffec04887950 */ /* 0x000fea0003c3ffff */
        .weak           $__internal_3_$__cuda_sm20_sqrt_rn_f32_slowpath
        .type           $__internal_3_$__cuda_sm20_sqrt_rn_f32_slowpath,@function
        .size           $__internal_3_$__cuda_sm20_sqrt_rn_f32_slowpath,(.L_x_26 - $__internal_3_$__cuda_sm20_sqrt_rn_f32_slowpath)
$__internal_3_$__cuda_sm20_sqrt_rn_f32_slowpath:
[----:B------:R-:W-:-:S13]  /*11e0*/  LOP3.LUT P0, RZ, R3, 0x7fffffff, RZ, 0xc0, !PT ;  /* 0x7fffffff03ff7812 */ /* 0x000fda000780c0ff */
[----:B------:R-:W-:Y:S01]  /*11f0*/  @!P0 IMAD.MOV.U32 R2, RZ, RZ, R3 ;  /* 0x000000ffff028224 */ /* 0x000fe200078e0003 */
[----:B------:R-:W-:Y:S06]  /*1200*/  @!P0 BRA `(.L_x_20) ;  /* 0x0000000000448947 */ /* 0x000fec0003800000 */
[----:B------:R-:W-:Y:S01]  /*1210*/  FSETP.GEU.FTZ.AND P0, PT, R3, RZ, PT ;  /* 0x000000ff0300720b */ /* 0x000fe20003f1e000 */
[----:B------:R-:W-:-:S12]  /*1220*/  IMAD.MOV.U32 R0, RZ, RZ, R3 ;  /* 0x000000ffff007224 */ /* 0x000fd800078e0003 */
[----:B------:R-:W-:Y:S01]  /*1230*/  @!P0 IMAD.MOV.U32 R2, RZ, RZ, 0x7fffffff ;  /* 0x7fffffffff028424 */ /* 0x000fe200078e00ff */
        /* <DEDUP_REMOVED lines=14> */
.L_x_20:
[----:B------:R-:W-:Y:S02]  /*1320*/  IMAD.MOV.U32 R0, RZ, RZ, R2 ;  /* 0x000000ffff007224 */ /* 0x000fe400078e0002 */
[----:B------:R-:W-:Y:S02]  /*1330*/  IMAD.MOV.U32 R2, RZ, RZ, R7 ;  /* 0x000000ffff027224 */ /* 0x000fe400078e0007 */
[----:B------:R-:W-:-:S04]  /*1340*/  IMAD.MOV.U32 R3, RZ, RZ, 0x0 ;  /* 0x00000000ff037424 */ /* 0x000fc800078e00ff */
[----:B------:R-:W-:Y:S05]  /*1350*/  RET.REL.NODEC R2 `(_Z18compute2DHistogramPKhiiPiii) ;  /* 0xffffffec02287950 */ /* 0x000fea0003c3ffff */
.L_x_21:
        /* <DEDUP_REMOVED lines=10> */
.L_x_26:


//--------------------- .text._Z12gaussianBlurPKhPhii --------------------------
	.section	.text._Z12gaussianBlurPKhPhii,"ax",@progbits
	.align	128
        .global         _Z12gaussianBlurPKhPhii
        .type           _Z12gaussianBlurPKhPhii,@function
        .size           _Z12gaussianBlurPKhPhii,(.L_x_29 - _Z12gaussianBlurPKhPhii)
        .other          _Z12gaussianBlurPKhPhii,@"STO_CUDA_ENTRY STV_DEFAULT"
_Z12gaussianBlurPKhPhii:
.text._Z12gaussianBlurPKhPhii:
[----:B------:R-:W-:Y:S01]  /*0000*/  LDC R1, c[0x0][0x37c] ;  /* 0x0000df00ff017b82 */ /* 0x000fe20000000800 */
[----:B------:R-:W0:Y:S07]  /*0010*/  S2R R7, SR_TID.Y ;  /* 0x0000000000077919 */ /* 0x000e2e0000002200 */
[----:B------:R-:W1:Y:S01]  /*0020*/  LDC R5, c[0x0][0x360] ;  /* 0x0000d800ff057b82 */ /* 0x000e620000000800 */
[----:B------:R-:W1:Y:S07]  /*0030*/  S2R R0, SR_TID.X ;  /* 0x0000000000007919 */ /* 0x000e6e0000002100 */
[----:B------:R-:W0:Y:S08]  /*0040*/  S2UR UR5, SR_CTAID.Y ;  /* 0x00000000000579c3 */ /* 0x000e300000002600 */
[----:B------:R-:W0:Y:S08]  /*0050*/  LDC R4, c[0x0][0x364] ;  /* 0x0000d900ff047b82 */ /* 0x000e300000000800 */
[----:B------:R-:W1:Y:S08]  /*0060*/  S2UR UR4, SR_CTAID.X ;  /* 0x00000000000479c3 */ /* 0x000e700000002500 */
[----:B------:R-:W2:Y:S01]  /*0070*/  LDC.64 R2, c[0x0][0x390] ;  /* 0x0000e400ff027b82 */ /* 0x000ea20000000a00 */
[----:B0-----:R-:W-:-:S02]  /*0080*/  IMAD R4, R4, UR5, R7 ;  /* 0x0000000504047c24 */ /* 0x001fc4000f8e0207 */
[----:B-1----:R-:W-:-:S03]  /*0090*/  IMAD R5, R5, UR4, R0 ;  /* 0x0000000405057c24 */ /* 0x002fc6000f8e0200 */
[----:B--2---:R-:W-:-:S04]  /*00a0*/  ISETP.GE.AND P0, PT, R4, R3, PT ;  /* 0x000000030400720c */ /* 0x004fc80003f06270 */
[----:B------:R-:W-:-:S13]  /*00b0*/  ISETP.GE.OR P0, PT, R5, R2, P0 ;  /* 0x000000020500720c */ /* 0x000fda0000706670 */
[----:B------:R-:W-:Y:S05]  /*00c0*/  @P0 EXIT ;  /* 0x000000000000094d */ /* 0x000fea0003800000 */
[----:B------:R-:W0:Y:S01]  /*00d0*/  LDCU.128 UR8, c[0x0][0x380] ;  /* 0x00007000ff0877ac */ /* 0x000e220008000c00 */
[----:B------:R-:W-:Y:S01]  /*00e0*/  VIADD R3, R3, 0xffffffff ;  /* 0xffffffff03037836 */ /* 0x000fe20000000000 */
[----:B------:R-:W-:Y:S01]  /*00f0*/  VIMNMX R7, PT, PT, R5, 0x1, !PT ;  /* 0x0000000105077848 */ /* 0x000fe20007fe0100 */
[----:B------:R-:W-:Y:S01]  /*0100*/  VIADD R0, R2, 0xffffffff ;  /* 0xffffffff02007836 */ /* 0x000fe20000000000 */
[----:B------:R-:W-:Y:S01]  /*0110*/  VIMNMX.U32 R6, PT, PT, R4, 0x1, !PT ;  /* 0x0000000104067848 */ /* 0x000fe20007fe0000 */
[----:B------:R-:W1:Y:S01]  /*0120*/  LDCU.64 UR4, c[0x0][0x358] ;  /* 0x00006b00ff0477ac */ /* 0x000e620008000a00 */
[----:B------:R-:W-:Y:S02]  /*0130*/  VIMNMX R11, PT, PT, RZ, R5, !PT ;  /* 0x00000005ff0b7248 */ /* 0x000fe40007fe0100 */
[----:B------:R-:W-:Y:S01]  /*0140*/  VIADDMNMX R7, R7, 0xffffffff, R0, PT ;  /* 0xffffffff07077846 */ /* 0x000fe20003800100 */
[----:B------:R-:W2:Y:S01]  /*0150*/  LDCU.128 UR12, c[0x3][URZ] ;  /* 0x00c00000ff0c77ac */ /* 0x000ea20008000c00 */
[----:B------:R-:W-:-:S02]  /*0160*/  VIADDMNMX.U32 R9, R6, 0xffffffff, R3, PT ;  /* 0xffffffff06097846 */ /* 0x000fc40003800003 */
[----:B------:R-:W-:Y:S01]  /*0170*/  VIMNMX R15, PT, PT, R5, -0x1, !PT ;  /* 0xffffffff050f7848 */ /* 0x000fe20007fe0100 */
[----:B------:R-:W3:Y:S01]  /*0180*/  LDCU.128 UR16, c[0x3][0x10] ;  /* 0x00c00200ff1077ac */ /* 0x000ee20008000c00 */
[----:B------:R-:W-:Y:S01]  /*0190*/  VIMNMX R13, PT, PT, R0, R11, PT ;  /* 0x0000000b000d7248 */ /* 0x000fe20003fe0100 */
[-C--:B------:R-:W-:Y:S01]  /*01a0*/  IMAD R8, R9, R2.reuse, R7 ;  /* 0x0000000209087224 */ /* 0x080fe200078e0207 */
[----:B------:R-:W-:Y:S01]  /*01b0*/  VIADDMNMX R15, R15, 0x1, R0, PT ;  /* 0x000000010f0f7846 */ /* 0x000fe20003800100 */
[----:B------:R-:W4:Y:S01]  /*01c0*/  LDCU UR6, c[0x3][0x20] ;  /* 0x00c00400ff0677ac */ /* 0x000f220008000800 */
[----:B------:R-:W-:Y:S01]  /*01d0*/  VIMNMX.U32 R0, PT, PT, R4, R3, PT ;  /* 0x0000000304007248 */ /* 0x000fe20003fe0000 */
[CC--:B------:R-:W-:Y:S01]  /*01e0*/  IMAD R10, R9.reuse, R2.reuse, R13 ;  /* 0x00000002090a7224 */ /* 0x0c0fe200078e020d */
[----:B0-----:R-:W-:Y:S01]  /*01f0*/  IADD3 R20, P0, PT, R8, UR8, RZ ;  /* 0x0000000808147c10 */ /* 0x001fe2000ff1e0ff */
[-C--:B------:R-:W-:Y:S01]  /*0200*/  IMAD R6, R9, R2.reuse, R15 ;  /* 0x0000000209067224 */ /* 0x080fe200078e020f */
[----:B------:R-:W-:Y:S01]  /*0210*/  VIADDMNMX.U32 R3, R4, 0x1, R3, PT ;  /* 0x0000000104037846 */ /* 0x000fe20003800003 */
[-C--:B------:R-:W-:Y:S01]  /*0220*/  IMAD R12, R0, R2.reuse, R7 ;  /* 0x00000002000c7224 */ /* 0x080fe200078e0207 */
[----:B------:R-:W-:Y:S01]  /*0230*/  IADD3 R16, P1, PT, R10, UR8, RZ ;  /* 0x000000080a107c10 */ /* 0x000fe2000ff3e0ff */
[-C--:B------:R-:W-:Y:S01]  /*0240*/  IMAD R9, R0, R2.reuse, R15 ;  /* 0x0000000200097224 */ /* 0x080fe200078e020f */
[----:B------:R-:W-:Y:S01]  /*0250*/  LEA.HI.X.SX32 R21, R8, UR9, 0x1, P0 ;  /* 0x0000000908157c11 */ /* 0x000fe200080f0eff */
[CC--:B------:R-:W-:Y:S01]  /*0260*/  IMAD R11, R3.reuse, R2.reuse, R7 ;  /* 0x00000002030b7224 */ /* 0x0c0fe200078e0207 */
[----:B------:R-:W-:Y:S01]  /*0270*/  IADD3 R18, P0, PT, R6, UR8, RZ ;  /* 0x0000000806127c10 */ /* 0x000fe2000ff1e0ff */
[-CC-:B------:R-:W-:Y:S01]  /*0280*/  IMAD R7, R0, R2.reuse, R13.reuse ;  /* 0x0000000200077224 */ /* 0x180fe200078e020d */
[----:B------:R-:W-:Y:S01]  /*0290*/  LEA.HI.X.SX32 R17, R10, UR9, 0x1, P1 ;  /* 0x000000090a117c11 */ /* 0x000fe200088f0eff */
[----:B-1----:R-:W5:Y:S01]  /*02a0*/  LDG.E.U8 R20, desc[UR4][R20.64] ;  /* 0x0000000414147981 */ /* 0x002f62000c1e1100 */
[----:B------:R-:W-:Y:S01]  /*02b0*/  IADD3 R14, P1, PT, R12, UR8, RZ ;  /* 0x000000080c0e7c10 */ /* 0x000fe2000ff3e0ff */
[CC--:B------:R-:W-:Y:S01]  /*02c0*/  IMAD R0, R3.reuse, R2.reuse, R13 ;  /* 0x0000000203007224 */ /* 0x0c0fe200078e020d */
[----:B------:R-:W-:Y:S01]  /*02d0*/  LEA.HI.X.SX32 R19, R6, UR9, 0x1, P0 ;  /* 0x0000000906137c11 */ /* 0x000fe200080f0eff */
[----:B------:R0:W2:Y:S01]  /*02e0*/  LDG.E.U8 R22, desc[UR4][R16.64] ;  /* 0x0000000410167981 */ /* 0x0000a2000c1e1100 */
[----:B------:R-:W-:Y:S01]  /*02f0*/  IMAD R3, R3, R2, R15 ;  /* 0x0000000203037224 */ /* 0x000fe200078e020f */
[----:B------:R-:W-:-:S02]  /*0300*/  IADD3 R6, P0, PT, R7, UR8, RZ ;  /* 0x0000000807067c10 */ /* 0x000fc4000ff1e0ff */
[----:B------:R-:W-:Y:S01]  /*0310*/  LEA.HI.X.SX32 R15, R12, UR9, 0x1, P1 ;  /* 0x000000090c0f7c11 */ /* 0x000fe200088f0eff */
[----:B------:R-:W3:Y:S01]  /*0320*/  LDG.E.U8 R18, desc[UR4][R18.64] ;  /* 0x0000000412127981 */ /* 0x000ee2000c1e1100 */
[----:B------:R-:W-:Y:S02]  /*0330*/  IADD3 R8, P1, PT, R9, UR8, RZ ;  /* 0x0000000809087c10 */ /* 0x000fe4000ff3e0ff */
[----:B------:R-:W-:Y:S01]  /*0340*/  LEA.HI.X.SX32 R7, R7, UR9, 0x1, P0 ;  /* 0x0000000907077c11 */ /* 0x000fe200080f0eff */
[----:B------:R-:W4:Y:S01]  /*0350*/  LDG.E.U8 R14, desc[UR4][R14.64] ;  /* 0x000000040e0e7981 */ /* 0x000f22000c1e1100 */
[----:B------:R-:W-:Y:S02]  /*0360*/  IADD3 R10, P0, PT, R11, UR8, RZ ;  /* 0x000000080b0a7c10 */ /* 0x000fe4000ff1e0ff */
[----:B------:R-:W-:Y:S01]  /*0370*/  LEA.HI.X.SX32 R9, R9, UR9, 0x1, P1 ;  /* 0x0000000909097c11 */ /* 0x000fe200088f0eff */
[----:B------:R3:W4:Y:S01]  /*0380*/  LDG.E.U8 R6, desc[UR4][R6.64] ;  /* 0x0000000406067981 */ /* 0x000722000c1e1100 */
[----:B------:R-:W-:-:S02]  /*0390*/  IADD3 R12, P1, PT, R0, UR8, RZ ;  /* 0x00000008000c7c10 */ /* 0x000fc4000ff3e0ff */
[----:B------:R-:W-:Y:S01]  /*03a0*/  LEA.HI.X.SX32 R11, R11, UR9, 0x1, P0 ;  /* 0x000000090b0b7c11 */ /* 0x000fe200080f0eff */
[----:B------:R-:W4:Y:S01]  /*03b0*/  LDG.E.U8 R8, desc[UR4][R8.64] ;  /* 0x0000000408087981 */ /* 0x000f22000c1e1100 */
[C---:B0-----:R-:W-:Y:S02]  /*03c0*/  IADD3 R16, P0, PT, R3.reuse, UR8, RZ ;  /* 0x0000000803107c10 */ /* 0x041fe4000ff1e0ff */
[----:B------:R-:W-:Y:S01]  /*03d0*/  LEA.HI.X.SX32 R13, R0, UR9, 0x1, P1 ;  /* 0x00000009000d7c11 */ /* 0x000fe200088f0eff */
[----:B------:R-:W4:Y:S01]  /*03e0*/  LDG.E.U8 R10, desc[UR4][R10.64] ;  /* 0x000000040a0a7981 */ /* 0x000f22000c1e1100 */
[----:B------:R-:W-:-:S03]  /*03f0*/  LEA.HI.X.SX32 R17, R3, UR9, 0x1, P0 ;  /* 0x0000000903117c11 */ /* 0x000fc600080f0eff */
[----:B------:R-:W4:Y:S04]  /*0400*/  LDG.E.U8 R12, desc[UR4][R12.64] ;  /* 0x000000040c0c7981 */ /* 0x000f28000c1e1100 */
[----:B------:R-:W4:Y:S01]  /*0410*/  LDG.E.U8 R16, desc[UR4][R16.64] ;  /* 0x0000000410107981 */ /* 0x000f22000c1e1100 */
[----:B------:R-:W-:-:S05]  /*0420*/  IMAD R4, R4, R2, R5 ;  /* 0x0000000204047224 */ /* 0x000fca00078e0205 */
[----:B------:R-:W-:Y:S02]  /*0430*/  IADD3 R2, P0, PT, R4, UR10, RZ ;  /* 0x0000000a04027c10 */ /* 0x000fe4000ff1e0ff */
[----:B-----5:R-:W-:Y:S02]  /*0440*/  I2FP.F32.U32 R0, R20 ;  /* 0x0000001400007245 */ /* 0x020fe40000201000 */
[----:B--2---:R-:W-:-:S03]  /*0450*/  I2FP.F32.U32 R3, R22 ;  /* 0x0000001600037245 */ /* 0x004fc60000201000 */
[----:B------:R-:W-:Y:S01]  /*0460*/  FFMA R0, R0, UR12, RZ ;  /* 0x0000000c00007c23 */ /* 0x000fe200080000ff */
[----:B---3--:R-:W-:-:S03]  /*0470*/  I2FP.F32.U32 R7, R18 ;  /* 0x0000001200077245 */ /* 0x008fc60000201000 */
[----:B------:R-:W-:Y:S01]  /*0480*/  FFMA R0, R3, UR13, R0 ;  /* 0x0000000d03007c23 */ /* 0x000fe20008000000 */
[----:B----4-:R-:W-:-:S03]  /*0490*/  I2FP.F32.U32 R3, R14 ;  /* 0x0000000e00037245 */ /* 0x010fc60000201000 */
[----:B------:R-:W-:Y:S01]  /*04a0*/  FFMA R0, R7, UR14, R0 ;  /* 0x0000000e07007c23 */ /* 0x000fe20008000000 */
[----:B------:R-:W-:-:S03]  /*04b0*/  I2FP.F32.U32 R7, R6 ;  /* 0x0000000600077245 */ /* 0x000fc60000201000 */
        /* <DEDUP_REMOVED lines=8> */
[----:B------:R-:W-:-:S04]  /*0540*/  FFMA R0, R3, UR19, R0 ;  /* 0x0000001303007c23 */ /* 0x000fc80008000000 */
[----:B------:R-:W-:-:S04]  /*0550*/  FFMA R0, R7, UR6, R0 ;  /* 0x0000000607007c23 */ /* 0x000fc80008000000 */
[----:B------:R-:W0:Y:S01]  /*0560*/  F2I.U32.TRUNC.NTZ R5, R0 ;  /* 0x0000000000057305 */ /* 0x000e22000020f000 */
[----:B------:R-:W-:-:S05]  /*0570*/  LEA.HI.X.SX32 R3, R4, UR11, 0x1, P0 ;  /* 0x0000000b04037c11 */ /* 0x000fca00080f0eff */
[----:B0-----:R-:W-:Y:S01]  /*0580*/  STG.E.U8 desc[UR4][R2.64], R5 ;  /* 0x0000000502007986 */ /* 0x001fe2000c101104 */
[----:B------:R-:W-:Y:S05]  /*0590*/  EXIT ;  /* 0x000000000000794d */ /* 0x000fea0003800000 */
.L_x_22:
        /* <DEDUP_REMOVED lines=14> */
.L_x_29:


//--------------------- .nv.shared.reserved.0     --------------------------
	.section	.nv.shared.reserved.0,"aw",@nobits
	.weak		__nv_reservedSMEM_offset_0_alias
	.size		__nv_reservedSMEM_offset_0_alias, 0, 64
	.other		__nv_reservedSMEM_offset_0_alias,@"STO_CUDA_RESERVED_SHARED STV_DEFAULT"
__nv_reservedSMEM_offset_0_alias:
	.zero		0
	.zero		64


//--------------------- .nv.constant0._Z14computeEdgeMapPKhPhii --------------------------
	.section	.nv.constant0._Z14computeEdgeMapPKhPhii,"a",@progbits
	.sectionflags	@""
	.align	4
.nv.constant0._Z14computeEdgeMapPKhPhii:
	.zero		920


//--------------------- .nv.constant0._Z18compute2DHistogramPKhiiPiii --------------------------
	.section	.nv.constant0._Z18compute2DHistogramPKhiiPiii,"a",@progbits
	.sectionflags	@""
	.align	4
.nv.constant0._Z18compute2DHistogramPKhiiPiii:
	.zero		928


//--------------------- .nv.constant0._Z12gaussianBlurPKhPhii --------------------------
	.section	.nv.constant0._Z12gaussianBlurPKhPhii,"a",@progbits
	.sectionflags	@""
	.align	4
.nv.constant0._Z12gaussianBlurPKhPhii:
	.zero		920


//--------------------- SYMBOLS --------------------------

	.type		.nv.reservedSmem.offset0,@object
	.size		.nv.reservedSmem.offset0,0x4
